# CuTe-DSL kernel — source=fa4 family=fa4_fwd_sm100
# config = {"dtype": "BFloat16", "causal": false, "use_2cta": true, "q_stage": 1, "head_dim": 64}


// ===== COMPILED SASS (sm_100a) =====

	.target	sm_100a

	.elftype	@"ET_EXEC"


//--------------------- .note.nv.tkinfo           --------------------------
	.section	.note.nv.tkinfo,"",@"SHT_NOTE"
	.sectionflags	@"SHF_NOTE_NV_TKINFO"
	.tkinfo
        /*0018*/ 	.word	0x00000081
        /*0030*/ 	.string	""
        /*0030*/ 	.string	"ptxas"
        /*0030*/ 	.string	"Cuda compilation tools, release 12.9, V12.9.83"
        /*0030*/ 	.string	"Build system must define TOOLS_VERSION_EXTENDED"
        /*0030*/ 	.string	"-O 3 -arch sm_100a "



//--------------------- .note.nv.cuver            --------------------------
	.section	.note.nv.cuver,"",@"SHT_NOTE"
	.sectionflags	@"SHF_NOTE_NV_CUVER"
        /*0018*/ 	.short	0x0001
        /*001a*/ 	.short	0x0064
        /*001c*/ 	.short	0x0001
        /*001e*/ 	.short	0x0000
        /*0020*/ 	.short	0x0001
        /*0022*/ 	.short	0x0000


//--------------------- .nv.info                  --------------------------
	.section	.nv.info,"",@"SHT_CUDA_INFO"
	.align	4


	//----- nvinfo : EIATTR_REGCOUNT
	.align		4
        /*0000*/ 	.byte	0x04, 0x2f
        /*0002*/ 	.short	(.L_6 - .L_5)
	.align		4
.L_5:
        /*0004*/ 	.word	index@(kernel_cutlass_kernel_flash_attncuteflash_fwd_sm100FlashAttentionForwardSm100_object_at__tensor0000o6411101213_tensor0000o6411101213_tensor0000o6410111213_tensor0000o6411101213_tensorptrf_0)
        /*0008*/ 	.word	0x00000080


	//----- nvinfo : EIATTR_FRAME_SIZE
	.align		4
.L_6:
        /*000c*/ 	.byte	0x04, 0x11
        /*000e*/ 	.short	(.L_8 - .L_7)
	.align		4
.L_7:
        /*0010*/ 	.word	index@($__internal_2_$__cuda_sm10x_tcgen05_guardrail_trap_unallocated_columns_being_dealloced)
        /*0014*/ 	.word	0x00000000


	//----- nvinfo : EIATTR_FRAME_SIZE
	.align		4
.L_8:
        /*0018*/ 	.byte	0x04, 0x11
        /*001a*/ 	.short	(.L_10 - .L_9)
	.align		4
.L_9:
        /*001c*/ 	.word	index@($__internal_1_$__cuda_sm10x_tcgen05_guardrail_trap_phase_invalid_during_alloc)
        /*0020*/ 	.word	0x00000000


	//----- nvinfo : EIATTR_FRAME_SIZE
	.align		4
.L_10:
        /*0024*/ 	.byte	0x04, 0x11
        /*0026*/ 	.short	(.L_12 - .L_11)
	.align		4
.L_11:
        /*0028*/ 	.word	index@($__internal_0_$__cuda_sm10x_tcgen05_guardrail_trap_col_being_dealloced_not_returned_by_alloc)
        /*002c*/ 	.word	0x00000000


	//----- nvinfo : EIATTR_FRAME_SIZE
	.align		4
.L_12:
        /*0030*/ 	.byte	0x04, 0x11
        /*0032*/ 	.short	(.L_14 - .L_13)
	.align		4
.L_13:
        /*0034*/ 	.word	index@(kernel_cutlass_kernel_flash_attncuteflash_fwd_sm100FlashAttentionForwardSm100_object_at__tensor0000o6411101213_tensor0000o6411101213_tensor0000o6410111213_tensor0000o6411101213_tensorptrf_0)
        /*0038*/ 	.word	0x00000000


	//----- nvinfo : EIATTR_MIN_STACK_SIZE
	.align		4
.L_14:
        /*003c*/ 	.byte	0x04, 0x12
        /*003e*/ 	.short	(.L_16 - .L_15)
	.align		4
.L_15:
        /*0040*/ 	.word	index@(kernel_cutlass_kernel_flash_attncuteflash_fwd_sm100FlashAttentionForwardSm100_object_at__tensor0000o6411101213_tensor0000o6411101213_tensor0000o6410111213_tensor0000o6411101213_tensorptrf_0)
        /*0044*/ 	.word	0x00000000
.L_16:


//--------------------- .nv.info.kernel_cutlass_kernel_flash_attncuteflash_fwd_sm100FlashAttentionForwardSm100_object_at__tensor0000o6411101213_tensor0000o6411101213_tensor0000o6410111213_tensor0000o6411101213_tensorptrf_0 --------------------------
	.section	.nv.info.kernel_cutlass_kernel_flash_attncuteflash_fwd_sm100FlashAttentionForwardSm100_object_at__tensor0000o6411101213_tensor0000o6411101213_tensor0000o6410111213_tensor0000o6411101213_tensorptrf_0,"",@"SHT_CUDA_INFO"
	.sectionflags	@""
	.align	4


	//----- nvinfo : EIATTR_CUDA_API_VERSION
	.align		4
        /*0000*/ 	.byte	0x04, 0x37
        /*0002*/ 	.short	(.L_18 - .L_17)
.L_17:
        /*0004*/ 	.word	0x00000081


	//----- nvinfo : EIATTR_KPARAM_INFO
	.align		4
.L_18:
        /*0008*/ 	.byte	0x04, 0x17
        /*000a*/ 	.short	(.L_20 - .L_19)
.L_19:
        /*000c*/ 	.word	0x00000000
        /*0010*/ 	.short	0x000f
        /*0012*/ 	.short	0x02a8
        /*0014*/ 	.byte	0x00, 0xf0, 0x11, 0x00


	//----- nvinfo : EIATTR_KPARAM_INFO
	.align		4
.L_20:
        /*0018*/ 	.byte	0x04, 0x17
        /*001a*/ 	.short	(.L_22 - .L_21)
.L_21:
        /*001c*/ 	.word	0x00000000
        /*0020*/ 	.short	0x000e
        /*0022*/ 	.short	0x02a4
        /*0024*/ 	.byte	0x00, 0xf0, 0x11, 0x00


	//----- nvinfo : EIATTR_KPARAM_INFO
	.align		4
.L_22:
        /*0028*/ 	.byte	0x04, 0x17
        /*002a*/ 	.short	(.L_24 - .L_23)
.L_23:
        /*002c*/ 	.word	0x00000000
        /*0030*/ 	.short	0x000d
        /*0032*/ 	.short	0x0298
        /*0034*/ 	.byte	0x00, 0xf0, 0x31, 0x00


	//----- nvinfo : EIATTR_KPARAM_INFO
	.align		4
.L_24:
        /*0038*/ 	.byte	0x04, 0x17
        /*003a*/ 	.short	(.L_26 - .L_25)
.L_25:
        /*003c*/ 	.word	0x00000000
        /*0040*/ 	.short	0x000c
        /*0042*/ 	.short	0x028c
        /*0044*/ 	.byte	0x00, 0xf0, 0x31, 0x00


	//----- nvinfo : EIATTR_KPARAM_INFO
	.align		4
.L_26:
        /*0048*/ 	.byte	0x04, 0x17
        /*004a*/ 	.short	(.L_28 - .L_27)
.L_27:
        /*004c*/ 	.word	0x00000000
        /*0050*/ 	.short	0x000b
        /*0052*/ 	.short	0x0287
        /*0054*/ 	.byte	0x00, 0xf0, 0x0d, 0x00


	//----- nvinfo : EIATTR_KPARAM_INFO
	.align		4
.L_28:
        /*0058*/ 	.byte	0x04, 0x17
        /*005a*/ 	.short	(.L_30 - .L_29)
.L_29:
        /*005c*/ 	.word	0x00000000
        /*0060*/ 	.short	0x000a
        /*0062*/ 	.short	0x0284
        /*0064*/ 	.byte	0x00, 0xf0, 0x0d, 0x00


	//----- nvinfo : EIATTR_KPARAM_INFO
	.align		4
.L_30:
        /*0068*/ 	.byte	0x04, 0x17
        /*006a*/ 	.short	(.L_32 - .L_31)
.L_31:
        /*006c*/ 	.word	0x00000000
        /*0070*/ 	.short	0x0009
        /*0072*/ 	.short	0x0280
        /*0074*/ 	.byte	0x00, 0xf0, 0x11, 0x00


	//----- nvinfo : EIATTR_KPARAM_INFO
	.align		4
.L_32:
        /*0078*/ 	.byte	0x04, 0x17
        /*007a*/ 	.short	(.L_34 - .L_33)
.L_33:
        /*007c*/ 	.word	0x00000000
        /*0080*/ 	.short	0x0008
        /*0082*/ 	.short	0x0200
        /*0084*/ 	.byte	0x00, 0xf0, 0x01, 0x02


	//----- nvinfo : EIATTR_KPARAM_INFO
	.align		4
.L_34:
        /*0088*/ 	.byte	0x04, 0x17
        /*008a*/ 	.short	(.L_36 - .L_35)
.L_35:
        /*008c*/ 	.word	0x00000000
        /*0090*/ 	.short	0x0007
        /*0092*/ 	.short	0x0180
        /*0094*/ 	.byte	0x00, 0xf0, 0x01, 0x02


	//----- nvinfo : EIATTR_KPARAM_INFO
	.align		4
.L_36:
        /*0098*/ 	.byte	0x04, 0x17
        /*009a*/ 	.short	(.L_38 - .L_37)
.L_37:
        /*009c*/ 	.word	0x00000000
        /*00a0*/ 	.short	0x0006
        /*00a2*/ 	.short	0x0100
        /*00a4*/ 	.byte	0x00, 0xf0, 0x01, 0x02


	//----- nvinfo : EIATTR_KPARAM_INFO
	.align		4
.L_38:
        /*00a8*/ 	.byte	0x04, 0x17
        /*00aa*/ 	.short	(.L_40 - .L_39)
.L_39:
        /*00ac*/ 	.word	0x00000000
        /*00b0*/ 	.short	0x0005
        /*00b2*/ 	.short	0x0080
        /*00b4*/ 	.byte	0x00, 0xf0, 0x01, 0x02


	//----- nvinfo : EIATTR_KPARAM_INFO
	.align		4
.L_40:
        /*00b8*/ 	.byte	0x04, 0x17
        /*00ba*/ 	.short	(.L_42 - .L_41)
.L_41:
        /*00bc*/ 	.word	0x00000000
        /*00c0*/ 	.short	0x0004
        /*00c2*/ 	.short	0x0030
        /*00c4*/ 	.byte	0x00, 0xf0, 0xa1, 0x00


	//----- nvinfo : EIATTR_KPARAM_INFO
	.align		4
.L_42:
        /*00c8*/ 	.byte	0x04, 0x17
        /*00ca*/ 	.short	(.L_44 - .L_43)
.L_43:
        /*00cc*/ 	.word	0x00000000
        /*00d0*/ 	.short	0x0003
        /*00d2*/ 	.short	0x0024
        /*00d4*/ 	.byte	0x00, 0xf0, 0x31, 0x00


	//----- nvinfo : EIATTR_KPARAM_INFO
	.align		4
.L_44:
        /*00d8*/ 	.byte	0x04, 0x17
        /*00da*/ 	.short	(.L_46 - .L_45)
.L_45:
        /*00dc*/ 	.word	0x00000000
        /*00e0*/ 	.short	0x0002
        /*00e2*/ 	.short	0x0018
        /*00e4*/ 	.byte	0x00, 0xf0, 0x31, 0x00


	//----- nvinfo : EIATTR_KPARAM_INFO
	.align		4
.L_46:
        /*00e8*/ 	.byte	0x04, 0x17
        /*00ea*/ 	.short	(.L_48 - .L_47)
.L_47:
        /*00ec*/ 	.word	0x00000000
        /*00f0*/ 	.short	0x0001
        /*00f2*/ 	.short	0x000c
        /*00f4*/ 	.byte	0x00, 0xf0, 0x31, 0x00


	//----- nvinfo : EIATTR_KPARAM_INFO
	.align		4
.L_48:
        /*00f8*/ 	.byte	0x04, 0x17
        /*00fa*/ 	.short	(.L_50 - .L_49)
.L_49:
        /*00fc*/ 	.word	0x00000000
        /*0100*/ 	.short	0x0000
        /*0102*/ 	.short	0x0000
        /*0104*/ 	.byte	0x00, 0xf0, 0x31, 0x00


	//----- nvinfo : EIATTR_AT_ENTRY_FRAGMENTS
	.align		4
.L_50:
        /*0108*/ 	.byte	0x04, 0x4f
        /*010a*/ 	.short	(.L_52 - .L_51)


	//   ....[0]....
.L_51:
        /*010c*/ 	.word	0x00000004


	//   ....[1]....
        /*0110*/ 	.word	0x00000005


	//----- nvinfo : EIATTR_RESERVED_SMEM_USED
	.align		4
.L_52:
        /*0114*/ 	.byte	0x01, 0x41
	.zero		2


	//----- nvinfo : EIATTR_SPARSE_MMA_MASK
	.align		4
        /*0118*/ 	.byte	0x03, 0x50
        /*011a*/ 	.short	0x0000


	//----- nvinfo : EIATTR_TCGEN05_2CTA_USED
	.align		4
        /*011c*/ 	.byte	0x01, 0x52
	.zero		2


	//----- nvinfo : EIATTR_MAXREG_COUNT
	.align		4
        /*0120*/ 	.byte	0x03, 0x1b
        /*0122*/ 	.short	0x0080


	//----- nvinfo : EIATTR_NUM_BARRIERS
	.align		4
        /*0124*/ 	.byte	0x02, 0x4c
        /*0126*/ 	.byte	0x10
	.zero		1


	//----- nvinfo : EIATTR_INT_WARP_WIDE_INSTR_OFFSETS
	.align		4
        /*0128*/ 	.byte	0x04, 0x31
        /*012a*/ 	.short	(.L_54 - .L_53)


	//   ....[0]....
.L_53:
        /*012c*/ 	.word	0x00003f40


	//   ....[1]....
        /*0130*/ 	.word	0x00003f70


	//----- nvinfo : EIATTR_COOP_GROUP_MASK_REGIDS
	.align		4
.L_54:
        /*0134*/ 	.byte	0x04, 0x29
        /*0136*/ 	.short	(.L_56 - .L_55)


	//   ....[0]....
.L_55:
        /*0138*/ 	.word	0xffffffff


	//   ....[1]....
        /*013c*/ 	.word	0xffffffff


	//   ....[2]....
        /*0140*/ 	.word	0xffffffff


	//   ....[3]....
        /*0144*/ 	.word	0xffffffff


	//   ....[4]....
        /*0148*/ 	.word	0xffffffff


	//   ....[5]....
        /*014c*/ 	.word	0xffffffff


	//   ....[6]....
        /*0150*/ 	.word	0xffffffff


	//   ....[7]....
        /*0154*/ 	.word	0xffffffff


	//   ....[8]....
        /*0158*/ 	.word	0xffffffff


	//----- nvinfo : EIATTR_COOP_GROUP_INSTR_OFFSETS
	.align		4
.L_56:
        /*015c*/ 	.byte	0x04, 0x28
        /*015e*/ 	.short	(.L_58 - .L_57)


	//   ....[0]....
.L_57:
        /*0160*/ 	.word	0x00000a30


	//   ....[1]....
        /*0164*/ 	.word	0x00002240


	//   ....[2]....
        /*0168*/ 	.word	0x000028a0


	//   ....[3]....
        /*016c*/ 	.word	0x00002990


	//   ....[4]....
        /*0170*/ 	.word	0x00003dd0


	//   ....[5]....
        /*0174*/ 	.word	0x00004020


	//   ....[6]....
        /*0178*/ 	.word	0x00006f00


	//   ....[7]....
        /*017c*/ 	.word	0x00008a60


	//   ....[8]....
        /*0180*/ 	.word	0x00009850


	//----- nvinfo : EIATTR_REG_RECONFIG
	.align		4
.L_58:
        /*0184*/ 	.byte	0x01, 0x54
	.zero		2


	//----- nvinfo : EIATTR_VRC_CTA_INIT_COUNT
	.align		4
        /*0188*/ 	.byte	0x02, 0x4a
        /*018a*/ 	.byte	0x80
	.zero		1


	//----- nvinfo : EIATTR_MBARRIER_INSTR_OFFSETS
	.align		4
        /*018c*/ 	.byte	0x04, 0x39
        /*018e*/ 	.short	(.L_60 - .L_59)


	//   ....[0]....
.L_59:
        /*0190*/ 	.word	0x00000390
        /*0194*/ 	.word	0x000000ff
        /*0198*/ 	.word	0x00000200
        /*019c*/ 	.short	0x0100
        /*019e*/ 	.byte	0x06
	.zero		1


	//   ....[1]....
        /*01a0*/ 	.word	0x000003d0
        /*01a4*/ 	.word	0x000000ff
        /*01a8*/ 	.word	0x00000000
        /*01ac*/ 	.short	0x0100
        /*01ae*/ 	.byte	0x0f
	.zero		1


	//   ....[2]....
        /*01b0*/ 	.word	0x000003e0
        /*01b4*/ 	.word	0x000000ff
        /*01b8*/ 	.word	0x00000008
        /*01bc*/ 	.short	0x0100
        /*01be*/ 	.byte	0x0f
	.zero		1


	//   ....[3]....
        /*01c0*/ 	.word	0x000004b0
        /*01c4*/ 	.word	0x000000ff
        /*01c8*/ 	.word	0x00000010
        /*01cc*/ 	.short	0x0100
        /*01ce*/ 	.byte	0x04
	.zero		1


	//   ....[4]....
        /*01d0*/ 	.word	0x000004c0
        /*01d4*/ 	.word	0x000000ff
        /*01d8*/ 	.word	0x00000018
        /*01dc*/ 	.short	0x0100
        /*01de*/ 	.byte	0x04
	.zero		1


	//   ....[5]....
        /*01e0*/ 	.word	0x000004d0
        /*01e4*/ 	.word	0x000000ff
        /*01e8*/ 	.word	0x00000020
        /*01ec*/ 	.short	0x0100
        /*01ee*/ 	.byte	0x04
	.zero		1


	//   ....[6]....
        /*01f0*/ 	.word	0x000004e0
        /*01f4*/ 	.word	0x000000ff
        /*01f8*/ 	.word	0x00000028
        /*01fc*/ 	.short	0x0100
        /*01fe*/ 	.byte	0x04
	.zero		1


	//   ....[7]....
        /*0200*/ 	.word	0x000004f0
        /*0204*/ 	.word	0x000000ff
        /*0208*/ 	.word	0x00000030
        /*020c*/ 	.short	0x0100
        /*020e*/ 	.byte	0x04
	.zero		1


	//   ....[8]....
        /*0210*/ 	.word	0x00000500
        /*0214*/ 	.word	0x000000ff
        /*0218*/ 	.word	0x00000038
        /*021c*/ 	.short	0x0100
        /*021e*/ 	.byte	0x04
	.zero		1


	//   ....[9]....
        /*0220*/ 	.word	0x00000510
        /*0224*/ 	.word	0x000000ff
        /*0228*/ 	.word	0x00000040
        /*022c*/ 	.short	0x0100
        /*022e*/ 	.byte	0x04
	.zero		1


	//   ....[10]....
        /*0230*/ 	.word	0x00000520
        /*0234*/ 	.word	0x000000ff
        /*0238*/ 	.word	0x00000048
        /*023c*/ 	.short	0x0100
        /*023e*/ 	.byte	0x04
	.zero		1


	//   ....[11]....
        /*0240*/ 	.word	0x00000530
        /*0244*/ 	.word	0x000000ff
        /*0248*/ 	.word	0x00000050
        /*024c*/ 	.short	0x0100
        /*024e*/ 	.byte	0x04
	.zero		1


	//   ....[12]....
        /*0250*/ 	.word	0x00000540
        /*0254*/ 	.word	0x000000ff
        /*0258*/ 	.word	0x00000058
        /*025c*/ 	.short	0x0100
        /*025e*/ 	.byte	0x04
	.zero		1


	//   ....[13]....
        /*0260*/ 	.word	0x00000550
        /*0264*/ 	.word	0x000000ff
        /*0268*/ 	.word	0x00000060
        /*026c*/ 	.short	0x0100
        /*026e*/ 	.byte	0x04
	.zero		1


	//   ....[14]....
        /*0270*/ 	.word	0x00000560
        /*0274*/ 	.word	0x000000ff
        /*0278*/ 	.word	0x00000068
        /*027c*/ 	.short	0x0100
        /*027e*/ 	.byte	0x04
	.zero		1


	//   ....[15]....
        /*0280*/ 	.word	0x00000570
        /*0284*/ 	.word	0x000000ff
        /*0288*/ 	.word	0x00000070
        /*028c*/ 	.short	0x0100
        /*028e*/ 	.byte	0x04
	.zero		1


	//   ....[16]....
        /*0290*/ 	.word	0x00000580
        /*0294*/ 	.word	0x000000ff
        /*0298*/ 	.word	0x00000078
        /*029c*/ 	.short	0x0100
        /*029e*/ 	.byte	0x04
	.zero		1


	//   ....[17]....
        /*02a0*/ 	.word	0x00000590
        /*02a4*/ 	.word	0x000000ff
        /*02a8*/ 	.word	0x00000080
        /*02ac*/ 	.short	0x0100
        /*02ae*/ 	.byte	0x04
	.zero		1


	//   ....[18]....
        /*02b0*/ 	.word	0x000005a0
        /*02b4*/ 	.word	0x000000ff
        /*02b8*/ 	.word	0x00000088
        /*02bc*/ 	.short	0x0100
        /*02be*/ 	.byte	0x04
	.zero		1


	//   ....[19]....
        /*02c0*/ 	.word	0x000005b0
        /*02c4*/ 	.word	0x000000ff
        /*02c8*/ 	.word	0x00000090
        /*02cc*/ 	.short	0x0100
        /*02ce*/ 	.byte	0x04
	.zero		1


	//   ....[20]....
        /*02d0*/ 	.word	0x000005c0
        /*02d4*/ 	.word	0x000000ff
        /*02d8*/ 	.word	0x00000098
        /*02dc*/ 	.short	0x0100
        /*02de*/ 	.byte	0x04
	.zero		1


	//   ....[21]....
        /*02e0*/ 	.word	0x000005d0
        /*02e4*/ 	.word	0x000000ff
        /*02e8*/ 	.word	0x000000a0
        /*02ec*/ 	.short	0x0100
        /*02ee*/ 	.byte	0x04
	.zero		1


	//   ....[22]....
        /*02f0*/ 	.word	0x000005e0
        /*02f4*/ 	.word	0x000000ff
        /*02f8*/ 	.word	0x000000a8
        /*02fc*/ 	.short	0x0100
        /*02fe*/ 	.byte	0x04
	.zero		1


	//   ....[23]....
        /*0300*/ 	.word	0x000005f0
        /*0304*/ 	.word	0x000000ff
        /*0308*/ 	.word	0x000000b0
        /*030c*/ 	.short	0x0100
        /*030e*/ 	.byte	0x04
	.zero		1


	//   ....[24]....
        /*0310*/ 	.word	0x00000600
        /*0314*/ 	.word	0x000000ff
        /*0318*/ 	.word	0x000000b8
        /*031c*/ 	.short	0x0100
        /*031e*/ 	.byte	0x04
	.zero		1


	//   ....[25]....
        /*0320*/ 	.word	0x00000610
        /*0324*/ 	.word	0x000000ff
        /*0328*/ 	.word	0x000000c0
        /*032c*/ 	.short	0x0100
        /*032e*/ 	.byte	0x04
	.zero		1


	//   ....[26]....
        /*0330*/ 	.word	0x00000620
        /*0334*/ 	.word	0x000000ff
        /*0338*/ 	.word	0x000000c8
        /*033c*/ 	.short	0x0100
        /*033e*/ 	.byte	0x04
	.zero		1


	//   ....[27]....
        /*0340*/ 	.word	0x00000630
        /*0344*/ 	.word	0x000000ff
        /*0348*/ 	.word	0x000000d0
        /*034c*/ 	.short	0x0100
        /*034e*/ 	.byte	0x04
	.zero		1


	//   ....[28]....
        /*0350*/ 	.word	0x00000640
        /*0354*/ 	.word	0x000000ff
        /*0358*/ 	.word	0x000000d8
        /*035c*/ 	.short	0x0100
        /*035e*/ 	.byte	0x04
	.zero		1


	//   ....[29]....
        /*0360*/ 	.word	0x00000650
        /*0364*/ 	.word	0x000000ff
        /*0368*/ 	.word	0x000000e0
        /*036c*/ 	.short	0x0100
        /*036e*/ 	.byte	0x04
	.zero		1


	//   ....[30]....
        /*0370*/ 	.word	0x00000660
        /*0374*/ 	.word	0x000000ff
        /*0378*/ 	.word	0x000000e8
        /*037c*/ 	.short	0x0100
        /*037e*/ 	.byte	0x04
	.zero		1


	//   ....[31]....
        /*0380*/ 	.word	0x00000670
        /*0384*/ 	.word	0x000000ff
        /*0388*/ 	.word	0x000000f0
        /*038c*/ 	.short	0x0100
        /*038e*/ 	.byte	0x04
	.zero		1


	//   ....[32]....
        /*0390*/ 	.word	0x00000680
        /*0394*/ 	.word	0x000000ff
        /*0398*/ 	.word	0x000000f8
        /*039c*/ 	.short	0x0100
        /*039e*/ 	.byte	0x04
	.zero		1


	//   ....[33]....
        /*03a0*/ 	.word	0x00000690
        /*03a4*/ 	.word	0x000000ff
        /*03a8*/ 	.word	0x00000100
        /*03ac*/ 	.short	0x0100
        /*03ae*/ 	.byte	0x04
	.zero		1


	//   ....[34]....
        /*03b0*/ 	.word	0x000006a0
        /*03b4*/ 	.word	0x000000ff
        /*03b8*/ 	.word	0x00000108
        /*03bc*/ 	.short	0x0100
        /*03be*/ 	.byte	0x04
	.zero		1


	//   ....[35]....
        /*03c0*/ 	.word	0x000006b0
        /*03c4*/ 	.word	0x000000ff
        /*03c8*/ 	.word	0x00000110
        /*03cc*/ 	.short	0x0100
        /*03ce*/ 	.byte	0x04
	.zero		1


	//   ....[36]....
        /*03d0*/ 	.word	0x000006c0
        /*03d4*/ 	.word	0x000000ff
        /*03d8*/ 	.word	0x00000118
        /*03dc*/ 	.short	0x0100
        /*03de*/ 	.byte	0x04
	.zero		1


	//   ....[37]....
        /*03e0*/ 	.word	0x000006d0
        /*03e4*/ 	.word	0x000000ff
        /*03e8*/ 	.word	0x00000120
        /*03ec*/ 	.short	0x0100
        /*03ee*/ 	.byte	0x04
	.zero		1


	//   ....[38]....
        /*03f0*/ 	.word	0x000006e0
        /*03f4*/ 	.word	0x000000ff
        /*03f8*/ 	.word	0x00000128
        /*03fc*/ 	.short	0x0100
        /*03fe*/ 	.byte	0x04
	.zero		1


	//   ....[39]....
        /*0400*/ 	.word	0x000006f0
        /*0404*/ 	.word	0x000000ff
        /*0408*/ 	.word	0x00000130
        /*040c*/ 	.short	0x0100
        /*040e*/ 	.byte	0x04
	.zero		1


	//   ....[40]....
        /*0410*/ 	.word	0x00000700
        /*0414*/ 	.word	0x000000ff
        /*0418*/ 	.word	0x00000138
        /*041c*/ 	.short	0x0100
        /*041e*/ 	.byte	0x04
	.zero		1


	//   ....[41]....
        /*0420*/ 	.word	0x00000710
        /*0424*/ 	.word	0x000000ff
        /*0428*/ 	.word	0x00000140
        /*042c*/ 	.short	0x0100
        /*042e*/ 	.byte	0x04
	.zero		1


	//   ....[42]....
        /*0430*/ 	.word	0x00000720
        /*0434*/ 	.word	0x000000ff
        /*0438*/ 	.word	0x00000148
        /*043c*/ 	.short	0x0100
        /*043e*/ 	.byte	0x04
	.zero		1


	//   ....[43]....
        /*0440*/ 	.word	0x00000730
        /*0444*/ 	.word	0x000000ff
        /*0448*/ 	.word	0x00000150
        /*044c*/ 	.short	0x0100
        /*044e*/ 	.byte	0x04
	.zero		1


	//   ....[44]....
        /*0450*/ 	.word	0x00000740
        /*0454*/ 	.word	0x000000ff
        /*0458*/ 	.word	0x00000158
        /*045c*/ 	.short	0x0100
        /*045e*/ 	.byte	0x04
	.zero		1


	//   ....[45]....
        /*0460*/ 	.word	0x00000750
        /*0464*/ 	.word	0x000000ff
        /*0468*/ 	.word	0x00000160
        /*046c*/ 	.short	0x0100
        /*046e*/ 	.byte	0x04
	.zero		1


	//   ....[46]....
        /*0470*/ 	.word	0x00000760
        /*0474*/ 	.word	0x000000ff
        /*0478*/ 	.word	0x00000168
        /*047c*/ 	.short	0x0100
        /*047e*/ 	.byte	0x04
	.zero		1


	//   ....[47]....
        /*0480*/ 	.word	0x00000770
        /*0484*/ 	.word	0x000000ff
        /*0488*/ 	.word	0x00000170
        /*048c*/ 	.short	0x0100
        /*048e*/ 	.byte	0x04
	.zero		1


	//   ....[48]....
        /*0490*/ 	.word	0x00000780
        /*0494*/ 	.word	0x000000ff
        /*0498*/ 	.word	0x00000178
        /*049c*/ 	.short	0x0100
        /*049e*/ 	.byte	0x04
	.zero		1


	//   ....[49]....
        /*04a0*/ 	.word	0x00000790
        /*04a4*/ 	.word	0x000000ff
        /*04a8*/ 	.word	0x00000180
        /*04ac*/ 	.short	0x0100
        /*04ae*/ 	.byte	0x04
	.zero		1


	//   ....[50]....
        /*04b0*/ 	.word	0x000007a0
        /*04b4*/ 	.word	0x000000ff
        /*04b8*/ 	.word	0x00000188
        /*04bc*/ 	.short	0x0100
        /*04be*/ 	.byte	0x04
	.zero		1


	//   ....[51]....
        /*04c0*/ 	.word	0x000007b0
        /*04c4*/ 	.word	0x000000ff
        /*04c8*/ 	.word	0x00000190
        /*04cc*/ 	.short	0x0100
        /*04ce*/ 	.byte	0x04
	.zero		1


	//   ....[52]....
        /*04d0*/ 	.word	0x000007c0
        /*04d4*/ 	.word	0x000000ff
        /*04d8*/ 	.word	0x00000198
        /*04dc*/ 	.short	0x0100
        /*04de*/ 	.byte	0x04
	.zero		1


	//   ....[53]....
        /*04e0*/ 	.word	0x00000960
        /*04e4*/ 	.word	0x000000ff
        /*04e8*/ 	.word	0x000001a0
        /*04ec*/ 	.short	0x0100
        /*04ee*/ 	.byte	0x04
	.zero		1


	//   ....[54]....
        /*04f0*/ 	.word	0x00000970
        /*04f4*/ 	.word	0x000000ff
        /*04f8*/ 	.word	0x000001a8
        /*04fc*/ 	.short	0x0100
        /*04fe*/ 	.byte	0x04
	.zero		1


	//   ....[55]....
        /*0500*/ 	.word	0x00000980
        /*0504*/ 	.word	0x000000ff
        /*0508*/ 	.word	0x000001b0
        /*050c*/ 	.short	0x0100
        /*050e*/ 	.byte	0x04
	.zero		1


	//   ....[56]....
        /*0510*/ 	.word	0x00000990
        /*0514*/ 	.word	0x000000ff
        /*0518*/ 	.word	0x000001b8
        /*051c*/ 	.short	0x0100
        /*051e*/ 	.byte	0x04
	.zero		1


	//   ....[57]....
        /*0520*/ 	.word	0x000009a0
        /*0524*/ 	.word	0x000000ff
        /*0528*/ 	.word	0x000001c0
        /*052c*/ 	.short	0x0100
        /*052e*/ 	.byte	0x04
	.zero		1


	//   ....[58]....
        /*0530*/ 	.word	0x000009b0
        /*0534*/ 	.word	0x000000ff
        /*0538*/ 	.word	0x000001c8
        /*053c*/ 	.short	0x0100
        /*053e*/ 	.byte	0x04
	.zero		1


	//   ....[59]....
        /*0540*/ 	.word	0x000009c0
        /*0544*/ 	.word	0x000000ff
        /*0548*/ 	.word	0x000001d0
        /*054c*/ 	.short	0x0100
        /*054e*/ 	.byte	0x04
	.zero		1


	//   ....[60]....
        /*0550*/ 	.word	0x000009d0
        /*0554*/ 	.word	0x000000ff
        /*0558*/ 	.word	0x000001d8
        /*055c*/ 	.short	0x0100
        /*055e*/ 	.byte	0x04
	.zero		1


	//   ....[61]....
        /*0560*/ 	.word	0x00001110
        /*0564*/ 	.word	0x000000ff
        /*0568*/ 	.word	0x000000d0
        /*056c*/ 	.short	0x010a
        /*056e*/ 	.byte	0x05
	.zero		1


	//   ....[62]....
        /*0570*/ 	.word	0x00001200
        /*0574*/ 	.word	0x000000ff
        /*0578*/ 	.word	0x00000008
        /*057c*/ 	.short	0x010a
        /*057e*/ 	.byte	0x0e
	.zero		1


	//   ....[63]....
        /*0580*/ 	.word	0x00001370
        /*0584*/ 	.word	0x000000ff
        /*0588*/ 	.word	0x000000d0
        /*058c*/ 	.short	0x010a
        /*058e*/ 	.byte	0x04
	.zero		1


	//   ....[64]....
        /*0590*/ 	.word	0x000015e0
        /*0594*/ 	.word	0x000000ff
        /*0598*/ 	.word	0x000000d0
        /*059c*/ 	.short	0x010a
        /*059e*/ 	.byte	0x05
	.zero		1


	//   ....[65]....
        /*05a0*/ 	.word	0x00001710
        /*05a4*/ 	.word	0x000000ff
        /*05a8*/ 	.word	0x000000d0
        /*05ac*/ 	.short	0x010a
        /*05ae*/ 	.byte	0x04
	.zero		1


	//   ....[66]....
        /*05b0*/ 	.word	0x00002040
        /*05b4*/ 	.word	0x000000ff
        /*05b8*/ 	.word	0x000000d0
        /*05bc*/ 	.short	0x010a
        /*05be*/ 	.byte	0x05
	.zero		1


	//   ....[67]....
        /*05c0*/ 	.word	0x000020c0
        /*05c4*/ 	.word	0x000000ff
        /*05c8*/ 	.word	0x00000008
        /*05cc*/ 	.short	0x010a
        /*05ce*/ 	.byte	0x04
	.zero		1


	//   ....[68]....
        /*05d0*/ 	.word	0x00002140
        /*05d4*/ 	.word	0x000000ff
        /*05d8*/ 	.word	0x00000008
        /*05dc*/ 	.short	0x010a
        /*05de*/ 	.byte	0x04
	.zero		1


	//   ....[69]....
        /*05e0*/ 	.word	0x00002210
        /*05e4*/ 	.word	0x000000ff
        /*05e8*/ 	.word	0x00000200
        /*05ec*/ 	.short	0x0100
        /*05ee*/ 	.byte	0x06
	.zero		1


	//   ....[70]....
        /*05f0*/ 	.word	0x000024d0
        /*05f4*/ 	.word	0x00000005
        /*05f8*/ 	.word	0x00000000
        /*05fc*/ 	.short	0x010a
        /*05fe*/ 	.byte	0xff
	.zero		1


	//   ....[71]....
        /*0600*/ 	.word	0x000024f0
        /*0604*/ 	.word	0x00000005
        /*0608*/ 	.word	0x00000000
        /*060c*/ 	.short	0x010a
        /*060e*/ 	.byte	0xff
	.zero		1


	//   ....[72]....
        /*0610*/ 	.word	0x00002700
        /*0614*/ 	.word	0x00000005
        /*0618*/ 	.word	0x00000000
        /*061c*/ 	.short	0x010a
        /*061e*/ 	.byte	0xff
	.zero		1


	//   ....[73]....
        /*0620*/ 	.word	0x00002720
        /*0624*/ 	.word	0x00000005
        /*0628*/ 	.word	0x00000000
        /*062c*/ 	.short	0x010a
        /*062e*/ 	.byte	0xff
	.zero		1


	//   ....[74]....
        /*0630*/ 	.word	0x00002820
        /*0634*/ 	.word	0x00000007
        /*0638*/ 	.word	0x00000000
        /*063c*/ 	.short	0x0101
        /*063e*/ 	.byte	0xff
	.zero		1


	//   ....[75]....
        /*0640*/ 	.word	0x00002e80
        /*0644*/ 	.word	0x000000ff
        /*0648*/ 	.word	0x00000000
        /*064c*/ 	.short	0x010a
        /*064e*/ 	.byte	0x12
	.zero		1


	//   ....[76]....
        /*0650*/ 	.word	0x00002eb0
        /*0654*/ 	.word	0x000000ff
        /*0658*/ 	.word	0x00000010
        /*065c*/ 	.short	0x010a
        /*065e*/ 	.byte	0x0b
	.zero		1


	//   ....[77]....
        /*0660*/ 	.word	0x00003190
        /*0664*/ 	.word	0x000000ff
        /*0668*/ 	.word	0x00000010
        /*066c*/ 	.short	0x010a
        /*066e*/ 	.byte	0x0e
	.zero		1


	//   ....[78]....
        /*0670*/ 	.word	0x000031b0
        /*0674*/ 	.word	0x000000ff
        /*0678*/ 	.word	0x00000198
        /*067c*/ 	.short	0x010a
        /*067e*/ 	.byte	0x12
	.zero		1


	//   ....[79]....
        /*0680*/ 	.word	0x00003420
        /*0684*/ 	.word	0x000000ff
        /*0688*/ 	.word	0x000001a0
        /*068c*/ 	.short	0x010a
        /*068e*/ 	.byte	0x12
	.zero		1


	//   ....[80]....
        /*0690*/ 	.word	0x00003590
        /*0694*/ 	.word	0x000000ff
        /*0698*/ 	.word	0x00000010
        /*069c*/ 	.short	0x010a
        /*069e*/ 	.byte	0x0f
	.zero		1


	//   ....[81]....
        /*06a0*/ 	.word	0x00003820
        /*06a4*/ 	.word	0x000000ff
        /*06a8*/ 	.word	0x00000010
        /*06ac*/ 	.short	0x010a
        /*06ae*/ 	.byte	0x09
	.zero		1


	//   ....[82]....
        /*06b0*/ 	.word	0x00003840
        /*06b4*/ 	.word	0x000000ff
        /*06b8*/ 	.word	0x00000198
        /*06bc*/ 	.short	0x010a
        /*06be*/ 	.byte	0x12
	.zero		1


	//   ....[83]....
        /*06c0*/ 	.word	0x00003af0
        /*06c4*/ 	.word	0x000000ff
        /*06c8*/ 	.word	0x000001a0
        /*06cc*/ 	.short	0x010a
        /*06ce*/ 	.byte	0x12
	.zero		1


	//   ....[84]....
        /*06d0*/ 	.word	0x00003da0
        /*06d4*/ 	.word	0x0000000a
        /*06d8*/ 	.word	0x00000000
        /*06dc*/ 	.short	0x0101
        /*06de*/ 	.byte	0xff
	.zero		1


	//   ....[85]....
        /*06e0*/ 	.word	0x00003db0
        /*06e4*/ 	.word	0x000000ff
        /*06e8*/ 	.word	0x00000200
        /*06ec*/ 	.short	0x010a
        /*06ee*/ 	.byte	0x12
	.zero		1


	//   ....[86]....
        /*06f0*/ 	.word	0x00004110
        /*06f4*/ 	.word	0x000000ff
        /*06f8*/ 	.word	0x00000200
        /*06fc*/ 	.short	0x0100
        /*06fe*/ 	.byte	0x06
	.zero		1


	//   ....[87]....
        /*0700*/ 	.word	0x00004440
        /*0704*/ 	.word	0x000000ff
        /*0708*/ 	.word	0x000001d0
        /*070c*/ 	.short	0x010a
        /*070e*/ 	.byte	0x0d
	.zero		1


	//   ....[88]....
        /*0710*/ 	.word	0x00004550
        /*0714*/ 	.word	0x000000ff
        /*0718*/ 	.word	0x000001d8
        /*071c*/ 	.short	0x0101
        /*071e*/ 	.byte	0x0d
	.zero		1


	//   ....[89]....
        /*0720*/ 	.word	0x00004a00
        /*0724*/ 	.word	0x000000ff
        /*0728*/ 	.word	0x000001c8
        /*072c*/ 	.short	0x010a
        /*072e*/ 	.byte	0x07
	.zero		1


	//   ....[90]....
        /*0730*/ 	.word	0x00004a20
        /*0734*/ 	.word	0x000000ff
        /*0738*/ 	.word	0x00000190
        /*073c*/ 	.short	0x010a
        /*073e*/ 	.byte	0x07
	.zero		1


	//   ....[91]....
        /*0740*/ 	.word	0x00006ba0
        /*0744*/ 	.word	0x000000ff
        /*0748*/ 	.word	0x00000000
        /*074c*/ 	.short	0x0101
        /*074e*/ 	.byte	0x0b
	.zero		1


	//   ....[92]....
        /*0750*/ 	.word	0x00006f10
        /*0754*/ 	.word	0x000000ff
        /*0758*/ 	.word	0x00000000
        /*075c*/ 	.short	0x0101
        /*075e*/ 	.byte	0x0a
	.zero		1


	//   ....[93]....
        /*0760*/ 	.word	0x00006f40
        /*0764*/ 	.word	0x000000ff
        /*0768*/ 	.word	0x000001c8
        /*076c*/ 	.short	0x010a
        /*076e*/ 	.byte	0x07
	.zero		1


	//   ....[94]....
        /*0770*/ 	.word	0x00006fe0
        /*0774*/ 	.word	0x000000ff
        /*0778*/ 	.word	0x00000190
        /*077c*/ 	.short	0x010a
        /*077e*/ 	.byte	0x07
	.zero		1


	//   ....[95]....
        /*0780*/ 	.word	0x00008820
        /*0784*/ 	.word	0x000000ff
        /*0788*/ 	.word	0x00000000
        /*078c*/ 	.short	0x0101
        /*078e*/ 	.byte	0x0b
	.zero		1


	//   ....[96]....
        /*0790*/ 	.word	0x00008a70
        /*0794*/ 	.word	0x000000ff
        /*0798*/ 	.word	0x00000000
        /*079c*/ 	.short	0x0101
        /*079e*/ 	.byte	0x0a
	.zero		1


	//   ....[97]....
        /*07a0*/ 	.word	0x00008a80
        /*07a4*/ 	.word	0x000000ff
        /*07a8*/ 	.word	0x000001c8
        /*07ac*/ 	.short	0x010a
        /*07ae*/ 	.byte	0x07
	.zero		1


	//   ....[98]....
        /*07b0*/ 	.word	0x00009010
        /*07b4*/ 	.word	0x00000003
        /*07b8*/ 	.word	0x000001c8
        /*07bc*/ 	.short	0x010a
        /*07be*/ 	.byte	0xff
	.zero		1


	//   ....[99]....
        /*07c0*/ 	.word	0x00009100
        /*07c4*/ 	.word	0x000000ff
        /*07c8*/ 	.word	0x00000200
        /*07cc*/ 	.short	0x0100
        /*07ce*/ 	.byte	0x06
	.zero		1


	//   ....[100]....
        /*07d0*/ 	.word	0x00009200
        /*07d4*/ 	.word	0x000000ff
        /*07d8*/ 	.word	0x00000200
        /*07dc*/ 	.short	0x0100
        /*07de*/ 	.byte	0x06
	.zero		1


	//   ....[101]....
        /*07e0*/ 	.word	0x000094f0
        /*07e4*/ 	.word	0x000000ff
        /*07e8*/ 	.word	0x00000000
        /*07ec*/ 	.short	0x0101
        /*07ee*/ 	.byte	0x08
	.zero		1


	//   ....[102]....
        /*07f0*/ 	.word	0x000097f0
        /*07f4*/ 	.word	0x000000ff
        /*07f8*/ 	.word	0x000001c8
        /*07fc*/ 	.short	0x0101
        /*07fe*/ 	.byte	0x07
	.zero		1


	//   ....[103]....
        /*0800*/ 	.word	0x00009b30
        /*0804*/ 	.word	0x000000ff
        /*0808*/ 	.word	0x00000000
        /*080c*/ 	.short	0x0101
        /*080e*/ 	.byte	0x08
	.zero		1


	//   ....[104]....
        /*0810*/ 	.word	0x00009b60
        /*0814*/ 	.word	0x000000ff
        /*0818*/ 	.word	0x000001c8
        /*081c*/ 	.short	0x0101
        /*081e*/ 	.byte	0x07
	.zero		1


	//   ....[105]....
        /*0820*/ 	.word	0x00009bd0
        /*0824*/ 	.word	0x000000ff
        /*0828*/ 	.word	0x000001c8
        /*082c*/ 	.short	0x0101
        /*082e*/ 	.byte	0x07
	.zero		1


	//   ....[106]....
        /*0830*/ 	.word	0x00009be0
        /*0834*/ 	.word	0x000000ff
        /*0838*/ 	.word	0x000001b0
        /*083c*/ 	.short	0x010a
        /*083e*/ 	.byte	0x07
	.zero		1


	//   ....[107]....
        /*0840*/ 	.word	0x00009c00
        /*0844*/ 	.word	0x000000ff
        /*0848*/ 	.word	0x000001d8
        /*084c*/ 	.short	0x010a
        /*084e*/ 	.byte	0x07
	.zero		1


	//   ....[108]....
        /*0850*/ 	.word	0x0000a1d0
        /*0854*/ 	.word	0x000000ff
        /*0858*/ 	.word	0x00000000
        /*085c*/ 	.short	0x0101
        /*085e*/ 	.byte	0x08
	.zero		1


	//   ....[109]....
        /*0860*/ 	.word	0x0000a1e0
        /*0864*/ 	.word	0x000000ff
        /*0868*/ 	.word	0x000001d0
        /*086c*/ 	.short	0x0101
        /*086e*/ 	.byte	0x07
	.zero		1


	//   ....[110]....
        /*0870*/ 	.word	0x0000a510
        /*0874*/ 	.word	0x000000ff
        /*0878*/ 	.word	0x000001d8
        /*087c*/ 	.short	0x010a
        /*087e*/ 	.byte	0x07
	.zero		1


	//   ....[111]....
        /*0880*/ 	.word	0x0000a5f0
        /*0884*/ 	.word	0x000000ff
        /*0888*/ 	.word	0x00000200
        /*088c*/ 	.short	0x0100
        /*088e*/ 	.byte	0x06
	.zero		1


	//   ....[112]....
        /*0890*/ 	.word	0x0000a6d0
        /*0894*/ 	.word	0x000000ff
        /*0898*/ 	.word	0x00000200
        /*089c*/ 	.short	0x0100
        /*089e*/ 	.byte	0x06
	.zero		1


	//   ....[113]....
        /*08a0*/ 	.word	0x0000a730
        /*08a4*/ 	.word	0x00000003
        /*08a8*/ 	.word	0x000000d0
        /*08ac*/ 	.short	0x010a
        /*08ae*/ 	.byte	0xff
	.zero		1


	//   ....[114]....
        /*08b0*/ 	.word	0x0000a7b0
        /*08b4*/ 	.word	0x00000003
        /*08b8*/ 	.word	0x00000008
        /*08bc*/ 	.short	0x010a
        /*08be*/ 	.byte	0xff
	.zero		1


	//   ....[115]....
        /*08c0*/ 	.word	0x0000a830
        /*08c4*/ 	.word	0x00000003
        /*08c8*/ 	.word	0x000000d0
        /*08cc*/ 	.short	0x010a
        /*08ce*/ 	.byte	0xff
	.zero		1


	//   ....[116]....
        /*08d0*/ 	.word	0x0000a8b0
        /*08d4*/ 	.word	0x00000003
        /*08d8*/ 	.word	0x000000d0
        /*08dc*/ 	.short	0x010a
        /*08de*/ 	.byte	0xff
	.zero		1


	//   ....[117]....
        /*08e0*/ 	.word	0x0000a930
        /*08e4*/ 	.word	0x00000003
        /*08e8*/ 	.word	0x000000d0
        /*08ec*/ 	.short	0x010a
        /*08ee*/ 	.byte	0xff
	.zero		1


	//   ....[118]....
        /*08f0*/ 	.word	0x0000a9a0
        /*08f4*/ 	.word	0x00000003
        /*08f8*/ 	.word	0x000000d0
        /*08fc*/ 	.short	0x010a
        /*08fe*/ 	.byte	0xff
	.zero		1


	//   ....[119]....
        /*0900*/ 	.word	0x0000aa10
        /*0904*/ 	.word	0x00000003
        /*0908*/ 	.word	0x00000008
        /*090c*/ 	.short	0x010a
        /*090e*/ 	.byte	0xff
	.zero		1


	//   ....[120]....
        /*0910*/ 	.word	0x0000aa80
        /*0914*/ 	.word	0x00000003
        /*0918*/ 	.word	0x00000008
        /*091c*/ 	.short	0x010a
        /*091e*/ 	.byte	0xff
	.zero		1


	//   ....[121]....
        /*0920*/ 	.word	0x0000aae0
        /*0924*/ 	.word	0x00000005
        /*0928*/ 	.word	0x00000000
        /*092c*/ 	.short	0x010a
        /*092e*/ 	.byte	0xff
	.zero		1


	//   ....[122]....
        /*0930*/ 	.word	0x0000ab40
        /*0934*/ 	.word	0x00000005
        /*0938*/ 	.word	0x00000000
        /*093c*/ 	.short	0x010a
        /*093e*/ 	.byte	0xff
	.zero		1


	//   ....[123]....
        /*0940*/ 	.word	0x0000abb0
        /*0944*/ 	.word	0x00000003
        /*0948*/ 	.word	0x00000000
        /*094c*/ 	.short	0x010a
        /*094e*/ 	.byte	0xff
	.zero		1


	//   ....[124]....
        /*0950*/ 	.word	0x0000ac20
        /*0954*/ 	.word	0x00000003
        /*0958*/ 	.word	0x00000010
        /*095c*/ 	.short	0x010a
        /*095e*/ 	.byte	0xff
	.zero		1


	//   ....[125]....
        /*0960*/ 	.word	0x0000ac90
        /*0964*/ 	.word	0x00000007
        /*0968*/ 	.word	0x00000010
        /*096c*/ 	.short	0x010a
        /*096e*/ 	.byte	0xff
	.zero		1


	//   ....[126]....
        /*0970*/ 	.word	0x0000ad10
        /*0974*/ 	.word	0x00000009
        /*0978*/ 	.word	0x00000198
        /*097c*/ 	.short	0x010a
        /*097e*/ 	.byte	0xff
	.zero		1


	//   ....[127]....
        /*0980*/ 	.word	0x0000ad90
        /*0984*/ 	.word	0x00000009
        /*0988*/ 	.word	0x000001a0
        /*098c*/ 	.short	0x010a
        /*098e*/ 	.byte	0xff
	.zero		1


	//   ....[128]....
        /*0990*/ 	.word	0x0000ae00
        /*0994*/ 	.word	0x00000007
        /*0998*/ 	.word	0x00000010
        /*099c*/ 	.short	0x010a
        /*099e*/ 	.byte	0xff
	.zero		1


	//   ....[129]....
        /*09a0*/ 	.word	0x0000ae70
        /*09a4*/ 	.word	0x00000003
        /*09a8*/ 	.word	0x00000010
        /*09ac*/ 	.short	0x010a
        /*09ae*/ 	.byte	0xff
	.zero		1


	//   ....[130]....
        /*09b0*/ 	.word	0x0000aee0
        /*09b4*/ 	.word	0x00000005
        /*09b8*/ 	.word	0x00000198
        /*09bc*/ 	.short	0x010a
        /*09be*/ 	.byte	0xff
	.zero		1


	//   ....[131]....
        /*09c0*/ 	.word	0x0000af50
        /*09c4*/ 	.word	0x00000005
        /*09c8*/ 	.word	0x000001a0
        /*09cc*/ 	.short	0x010a
        /*09ce*/ 	.byte	0xff
	.zero		1


	//   ....[132]....
        /*09d0*/ 	.word	0x0000afb0
        /*09d4*/ 	.word	0x00000003
        /*09d8*/ 	.word	0x00000200
        /*09dc*/ 	.short	0x010a
        /*09de*/ 	.byte	0xff
	.zero		1


	//   ....[133]....
        /*09e0*/ 	.word	0x0000b020
        /*09e4*/ 	.word	0x00000003
        /*09e8*/ 	.word	0x000001d0
        /*09ec*/ 	.short	0x010a
        /*09ee*/ 	.byte	0xff
	.zero		1


	//   ....[134]....
        /*09f0*/ 	.word	0x0000b090
        /*09f4*/ 	.word	0x00000003
        /*09f8*/ 	.word	0x000001c8
        /*09fc*/ 	.short	0x010a
        /*09fe*/ 	.byte	0xff
	.zero		1


	//   ....[135]....
        /*0a00*/ 	.word	0x0000b100
        /*0a04*/ 	.word	0x00000004
        /*0a08*/ 	.word	0x00000190
        /*0a0c*/ 	.short	0x010a
        /*0a0e*/ 	.byte	0xff
	.zero		1


	//   ....[136]....
        /*0a10*/ 	.word	0x0000b170
        /*0a14*/ 	.word	0x00000004
        /*0a18*/ 	.word	0x000001c8
        /*0a1c*/ 	.short	0x010a
        /*0a1e*/ 	.byte	0xff
	.zero		1


	//   ....[137]....
        /*0a20*/ 	.word	0x0000b1e0
        /*0a24*/ 	.word	0x00000004
        /*0a28*/ 	.word	0x00000190
        /*0a2c*/ 	.short	0x010a
        /*0a2e*/ 	.byte	0xff
	.zero		1


	//   ....[138]....
        /*0a30*/ 	.word	0x0000b260
        /*0a34*/ 	.word	0x00000004
        /*0a38*/ 	.word	0x000001c8
        /*0a3c*/ 	.short	0x010a
        /*0a3e*/ 	.byte	0xff
	.zero		1


	//   ....[139]....
        /*0a40*/ 	.word	0x0000b2c0
        /*0a44*/ 	.word	0x00000003
        /*0a48*/ 	.word	0x000001c8
        /*0a4c*/ 	.short	0x010a
        /*0a4e*/ 	.byte	0xff
	.zero		1


	//   ....[140]....
        /*0a50*/ 	.word	0x0000b320
        /*0a54*/ 	.word	0x00000002
        /*0a58*/ 	.word	0x000001b0
        /*0a5c*/ 	.short	0x010a
        /*0a5e*/ 	.byte	0xff
	.zero		1


	//   ....[141]....
        /*0a60*/ 	.word	0x0000b380
        /*0a64*/ 	.word	0x00000002
        /*0a68*/ 	.word	0x000001d8
        /*0a6c*/ 	.short	0x010a
        /*0a6e*/ 	.byte	0xff
	.zero		1


	//   ....[142]....
        /*0a70*/ 	.word	0x0000b3e0
        /*0a74*/ 	.word	0x00000002
        /*0a78*/ 	.word	0x000001d8
        /*0a7c*/ 	.short	0x010a
        /*0a7e*/ 	.byte	0xff
	.zero		1


	//----- nvinfo : EIATTR_NUM_MBARRIERS
	.align		4
.L_60:
        /*0a80*/ 	.byte	0x03, 0x38
        /*0a82*/ 	.short	0x0043


	//----- nvinfo : EIATTR_EXIT_INSTR_OFFSETS
	.align		4
        /*0a84*/ 	.byte	0x04, 0x1c
        /*0a86*/ 	.short	(.L_62 - .L_61)


	//   ....[0]....
.L_61:
        /*0a88*/ 	.word	0x0000a700


	//----- nvinfo : EIATTR_INDIRECT_BRANCH_TARGETS
	.align		4
.L_62:
        /*0a8c*/ 	.byte	0x04, 0x34
        /*0a8e*/ 	.short	(.L_64 - .L_63)


	//   ....[0]....
.L_63:
        /*0a90*/ 	.word	.L_x_150@srel
        /*0a94*/ 	.short	0x0
        /*0a96*/ 	.short	0x0
        /*0a98*/ 	.word	0x4
        /*0a9c*/ 	.word	.L_x_151@srel
        /*0aa0*/ 	.word	.L_x_152@srel
        /*0aa4*/ 	.word	.L_x_153@srel
        /*0aa8*/ 	.word	.L_x_10@srel


	//   ....[1]....
        /* <DEDUP_REMOVED lines=13> */


	//----- nvinfo : EIATTR_REQNTID
	.align		4
.L_64:
        /*0adc*/ 	.byte	0x04, 0x10
        /*0ade*/ 	.short	(.L_66 - .L_65)
.L_65:
        /*0ae0*/ 	.word	0x00000200
        /*0ae4*/ 	.word	0x00000001
        /*0ae8*/ 	.word	0x00000001


	//----- nvinfo : EIATTR_CRS_STACK_SIZE
	.align		4
.L_66:
        /*0aec*/ 	.byte	0x04, 0x1e
        /*0aee*/ 	.short	(.L_68 - .L_67)
.L_67:
        /*0af0*/ 	.word	0x00000000


	//----- nvinfo : EIATTR_CBANK_PARAM_SIZE
	.align		4
.L_68:
        /*0af4*/ 	.byte	0x03, 0x19
        /*0af6*/ 	.short	0x02ac


	//----- nvinfo : EIATTR_PARAM_CBANK
	.align		4
        /*0af8*/ 	.byte	0x04, 0x0a
        /*0afa*/ 	.short	(.L_70 - .L_69)
	.align		4
.L_69:
        /*0afc*/ 	.word	index@(.nv.constant0.kernel_cutlass_kernel_flash_attncuteflash_fwd_sm100FlashAttentionForwardSm100_object_at__tensor0000o6411101213_tensor0000o6411101213_tensor0000o6410111213_tensor0000o6411101213_tensorptrf_0)
        /*0b00*/ 	.short	0x0380
        /*0b02*/ 	.short	0x02ac


	//----- nvinfo : EIATTR_SW_WAR
	.align		4
.L_70:
        /*0b04*/ 	.byte	0x04, 0x36
        /*0b06*/ 	.short	(.L_72 - .L_71)
.L_71:
        /*0b08*/ 	.word	0x00000008
.L_72:


//--------------------- .nv.compat                --------------------------
	.section	.nv.compat,"",@"SHT_CUDA_COMPAT_INFO"
	.align	4
        /*0000*/ 	.byte	0x02, 0x02, 0x02, 0x00, 0x02, 0x05, 0x05, 0x00, 0x02, 0x03, 0x01, 0x00, 0x02, 0x06, 0x01, 0x00


//--------------------- .nv.callgraph             --------------------------
	.section	.nv.callgraph,"",@"SHT_CUDA_CALLGRAPH"
	.align	4
	.sectionentsize	8
	.align		4
        /*0000*/ 	.word	0x00000000
	.align		4
        /*0004*/ 	.word	0xffffffff
	.align		4
        /*0008*/ 	.word	0x00000000
	.align		4
        /*000c*/ 	.word	0xfffffffe
	.align		4
        /*0010*/ 	.word	0x00000000
	.align		4
        /*0014*/ 	.word	0xfffffffd
	.align		4
        /*0018*/ 	.word	0x00000000
	.align		4
        /*001c*/ 	.word	0xfffffffc


//--------------------- .nv.constant2.kernel_cutlass_kernel_flash_attncuteflash_fwd_sm100FlashAttentionForwardSm100_object_at__tensor0000o6411101213_tensor0000o6411101213_tensor0000o6410111213_tensor0000o6411101213_tensorptrf_0 --------------------------
	.section	.nv.constant2.kernel_cutlass_kernel_flash_attncuteflash_fwd_sm100FlashAttentionForwardSm100_object_at__tensor0000o6411101213_tensor0000o6411101213_tensor0000o6410111213_tensor0000o6411101213_tensorptrf_0,"a",@progbits
	.sectionflags	@""
	.align	4
.nv.constant2.kernel_cutlass_kernel_flash_attncuteflash_fwd_sm100FlashAttentionForwardSm100_object_at__tensor0000o6411101213_tensor0000o6411101213_tensor0000o6410111213_tensor0000o6411101213_tensorptrf_0:
        /*0000*/ 	.byte	0xf0, 0x0b, 0x00, 0x00, 0xc0, 0x0b, 0x00, 0x00, 0x90, 0x0b, 0x00, 0x00, 0x70, 0x21, 0x00, 0x00
        /*0010*/ 	.byte	0xd0, 0x0c, 0x00, 0x00, 0x80, 0x0c, 0x00, 0x00, 0x80, 0x0c, 0x00, 0x00, 0x80, 0x0c, 0x00, 0x00
        /*0020*/ 	.byte	0x80, 0x0c, 0x00, 0x00, 0x80, 0x0c, 0x00, 0x00, 0x80, 0x0c, 0x00, 0x00, 0x00, 0x0d, 0x00, 0x00
        /*0030*/ 	.byte	0x80, 0x0c, 0x00, 0x00


//--------------------- .text.kernel_cutlass_kernel_flash_attncuteflash_fwd_sm100FlashAttentionForwardSm100_object_at__tensor0000o6411101213_tensor0000o6411101213_tensor0000o6410111213_tensor0000o6411101213_tensorptrf_0 --------------------------
	.section	.text.kernel_cutlass_kernel_flash_attncuteflash_fwd_sm100FlashAttentionForwardSm100_object_at__tensor0000o6411101213_tensor0000o6411101213_tensor0000o6410111213_tensor0000o6411101213_tensorptrf_0,"ax",@progbits
	.align	128
        .global         kernel_cutlass_kernel_flash_attncuteflash_fwd_sm100FlashAttentionForwardSm100_object_at__tensor0000o6411101213_tensor0000o6411101213_tensor0000o6410111213_tensor0000o6411101213_tensorptrf_0
        .type           kernel_cutlass_kernel_flash_attncuteflash_fwd_sm100FlashAttentionForwardSm100_object_at__tensor0000o6411101213_tensor0000o6411101213_tensor0000o6410111213_tensor0000o6411101213_tensorptrf_0,@function
        .size           kernel_cutlass_kernel_flash_attncuteflash_fwd_sm100FlashAttentionForwardSm100_object_at__tensor0000o6411101213_tensor0000o6411101213_tensor0000o6410111213_tensor0000o6411101213_tensorptrf_0,(.L_x_167 - kernel_cutlass_kernel_flash_attncuteflash_fwd_sm100FlashAttentionForwardSm100_object_at__tensor0000o6411101213_tensor0000o6411101213_tensor0000o6410111213_tensor0000o6411101213_tensorptrf_0)
        .other          kernel_cutlass_kernel_flash_attncuteflash_fwd_sm100FlashAttentionForwardSm100_object_at__tensor0000o6411101213_tensor0000o6411101213_tensor0000o6410111213_tensor0000o6411101213_tensorptrf_0,@"STO_CUDA_ENTRY STV_DEFAULT"
kernel_cutlass_kernel_flash_attncuteflash_fwd_sm100FlashAttentionForwardSm100_object_at__tensor0000o6411101213_tensor0000o6411101213_tensor0000o6410111213_tensor0000o6411101213_tensorptrf_0:
.text.kernel_cutlass_kernel_flash_attncuteflash_fwd_sm100FlashAttentionForwardSm100_object_at__tensor0000o6411101213_tensor0000o6411101213_tensor0000o6410111213_tensor0000o6411101213_tensorptrf_0:
[----:B------:R-:W1:Y:S01]  /*0000*/  LDC R1, c[0x0][0x37c] ;  /* 0x0000df00ff017b82 */ /* 0x000e620000000800 */
[----:B------:R-:W2:Y:S07]  /*0010*/  S2R R0, SR_TID.X ;  /* 0x0000000000007919 */ /* 0x000eae0000002100 */
[----:B------:R-:W3:Y:S01]  /*0020*/  S2UR UR14, SR_CgaCtaId ;  /* 0x00000000000e79c3 */ /* 0x000ee20000008800 */
[----:B------:R-:W4:Y:S01]  /*0030*/  LDCU UR11, c[0x0][0x36c] ;  /* 0x00006d80ff0b77ac */ /* 0x000f220008000800 */
[----:B------:R-:W-:Y:S01]  /*0040*/  UMOV UR10, 0x1 ;  /* 0x00000001000a7882 */ /* 0x000fe20000000000 */
[----:B------:R-:W-:-:S05]  /*0050*/  UMOV UR12, 0x1 ;  /* 0x00000001000c7882 */ /* 0x000fca0000000000 */
[----:B------:R-:W5:Y:S01]  /*0060*/  S2UR UR18, SR_CTAID.X ;  /* 0x00000000001279c3 */ /* 0x000f620000002500 */
[----:B----4-:R-:W-:Y:S02]  /*0070*/  UISETP.EQ.U32.AND UP4, UPT, UR11, 0x1, UPT ;  /* 0x000000010b00788c */ /* 0x010fe4000bf82070 */
[----:B---3--:R-:W-:-:S04]  /*0080*/  ULEA.HI UR5, UR14, UR14, URZ, 0x1 ;  /* 0x0000000e0e057291 */ /* 0x008fc8000f8f08ff */
[----:B------:R-:W-:Y:S02]  /*0090*/  ULOP3.LUT UR4, UR5, 0xfffffffe, URZ, 0xc0, !UPT ;  /* 0xfffffffe05047892 */ /* 0x000fe4000f8ec0ff */
[----:B------:R-:W-:Y:S01]  /*00a0*/  USHF.R.U32.HI UR7, URZ, 0x1, UR5 ;  /* 0x00000001ff077899 */ /* 0x000fe20008011605 */
[----:B--2---:R-:W-:Y:S01]  /*00b0*/  SHF.R.U32.HI R0, RZ, 0x5, R0 ;  /* 0x00000005ff007819 */ /* 0x004fe20000011600 */
[----:B------:R-:W-:Y:S02]  /*00c0*/  UISETP.NE.AND UP0, UPT, UR14, UR4, UPT ;  /* 0x000000040e00728c */ /* 0x000fe4000bf05270 */
[----:B------:R-:W-:Y:S01]  /*00d0*/  UIADD3 UR4, UPT, UPT, -UR4, UR14, URZ ;  /* 0x0000000e04047290 */ /* 0x000fe2000fffe1ff */
[C---:B------:R-:W-:Y:S01]  /*00e0*/  R2UR UR6, R0.reuse ;  /* 0x00000000000672ca */ /* 0x040fe200000e0000 */
[----:B------:R-:W-:Y:S01]  /*00f0*/  UISETP.LT.AND UP0, UPT, UR14, URZ, UP0 ;  /* 0x000000ff0e00728c */ /* 0x000fe20008701270 */
[----:B------:R-:W-:Y:S01]  /*0100*/  ISETP.NE.AND P0, PT, R0, 0xc, PT ;  /* 0x0000000c0000780c */ /* 0x000fe20003f05270 */
[----:B------:R-:W-:-:S02]  /*0110*/  ULOP3.LUT UR8, UR4, 0x1, URZ, 0x3c, !UPT ;  /* 0x0000000104087892 */ /* 0x000fc4000f8e3cff */
[----:B------:R-:W-:Y:S02]  /*0120*/  USHF.L.U32 UR9, UR10, UR4, URZ ;  /* 0x000000040a097299 */ /* 0x000fe400080006ff */
[----:B------:R-:W-:Y:S02]  /*0130*/  USHF.L.U32 UR4, UR10, UR8, URZ ;  /* 0x000000080a047299 */ /* 0x000fe400080006ff */
[----:B-----5:R-:W-:Y:S02]  /*0140*/  ULOP3.LUT UR57, UR18, 0x1, URZ, 0xc0, !UPT ;  /* 0x0000000112397892 */ /* 0x020fe4000f8ec0ff */
[----:B------:R-:W-:Y:S02]  /*0150*/  ULOP3.LUT UR59, UR4, UR9, URZ, 0xfc, !UPT ;  /* 0x00000009043b7292 */ /* 0x000fe4000f8efcff */
[----:B------:R-:W-:Y:S02]  /*0160*/  UISETP.NE.AND UP5, UPT, UR6, URZ, UPT ;  /* 0x000000ff0600728c */ /* 0x000fe4000bfa5270 */
[----:B------:R-:W-:-:S02]  /*0170*/  UIADD3 UR6, UPT, UPT, UR7, -0x1, URZ ;  /* 0xffffffff07067890 */ /* 0x000fc4000fffe0ff */
[----:B------:R-:W-:-:S04]  /*0180*/  @!UP0 UIADD3 UR6, UPT, UPT, UR7, URZ, URZ ;  /* 0x000000ff07068290 */ /* 0x000fc8000fffe0ff */
[----:B------:R-:W-:-:S03]  /*0190*/  UIADD3 UR4, UPT, UPT, UR6, UR6, URZ ;  /* 0x0000000606047290 */ /* 0x000fc6000fffe0ff */
[----:B------:R-:W-:-:S04]  /*01a0*/  @!UP5 UIADD3 UR12, UPT, UPT, -UR12, 0x100000, URZ ;  /* 0x001000000c0cd890 */ /* 0x000fc8000fffe1ff */
[----:B------:R-:W-:Y:S02]  /*01b0*/  @!UP5 USHF.L.U32 UR13, UR12, 0xb, URZ ;  /* 0x0000000b0c0dd899 */ /* 0x000fe400080006ff */
[----:B------:R-:W-:Y:S01]  /*01c0*/  @!UP5 USHF.L.U32 UR12, UR12, 0x1, URZ ;  /* 0x000000010c0cd899 */ /* 0x000fe200080006ff */
[----:B------:R-:W-:Y:S01]  /*01d0*/  @!UP5 UMOV UR5, 0x400 ;  /* 0x000004000005d882 */ /* 0x000fe20000000000 */
[----:B------:R-:W-:Y:S01]  /*01e0*/  IMAD.U32 R2, RZ, RZ, UR4 ;  /* 0x00000004ff027e24 */ /* 0x000fe2000f8e00ff */
[----:B------:R-:W-:Y:S01]  /*01f0*/  @!UP5 ULEA UR15, UR14, UR5, 0x18 ;  /* 0x000000050e0fd291 */ /* 0x000fe2000f8ec0ff */
[----:B-1----:R-:W-:Y:S11]  /*0200*/  BRA.U UP5, `(.L_x_0) ;  /* 0x0000000105387547 */ /* 0x002ff6000b800000 */
[----:B------:R-:W1:Y:S02]  /*0210*/  LDCU.64 UR4, c[0x0][0x348] ;  /* 0x00006900ff0477ac */ /* 0x000e640008000a00 */
[----:B-1----:R-:W-:Y:S02]  /*0220*/  UIADD3 UR10, UP3, UPT, UR4, 0x80, URZ ;  /* 0x00000080040a7890 */ /* 0x002fe4000ff7e0ff */
[----:B------:R-:W-:Y:S02]  /*0230*/  UIADD3 UR8, UP2, UPT, UR4, 0x100, URZ ;  /* 0x0000010004087890 */ /* 0x000fe4000ff5e0ff */
[----:B------:R-:W-:Y:S02]  /*0240*/  UIADD3 UR6, UP1, UPT, UR4, 0x180, URZ ;  /* 0x0000018004067890 */ /* 0x000fe4000ff3e0ff */
[----:B------:R-:W-:Y:S02]  /*0250*/  UIADD3 UR4, UP0, UPT, UR4, 0x200, URZ ;  /* 0x0000020004047890 */ /* 0x000fe4000ff1e0ff */
[----:B------:R-:W-:-:S02]  /*0260*/  UIADD3.X UR11, UPT, UPT, URZ, UR5, URZ, UP3, !UPT ;  /* 0x00000005ff0b7290 */ /* 0x000fc40009ffe4ff */
[----:B------:R-:W-:Y:S02]  /*0270*/  UIADD3.X UR9, UPT, UPT, URZ, UR5, URZ, UP2, !UPT ;  /* 0x00000005ff097290 */ /* 0x000fe400097fe4ff */
[----:B------:R-:W-:Y:S02]  /*0280*/  UIADD3.X UR7, UPT, UPT, URZ, UR5, URZ, UP1, !UPT ;  /* 0x00000005ff077290 */ /* 0x000fe40008ffe4ff */
[----:B------:R-:W-:-:S03]  /*0290*/  UIADD3.X UR5, UPT, UPT, URZ, UR5, URZ, UP0, !UPT ;  /* 0x00000005ff057290 */ /* 0x000fc600087fe4ff */
[----:B------:R1:W-:Y:S02]  /*02a0*/  UTMACCTL.PF [UR10] ;  /* 0x000000000a0079b9 */ /* 0x0003e40008040000 */
[----:B------:R1:W-:Y:S02]  /*02b0*/  UTMACCTL.PF [UR8] ;  /* 0x00000000080079b9 */ /* 0x0003e40008040000 */
[----:B------:R1:W-:Y:S02]  /*02c0*/  UTMACCTL.PF [UR6] ;  /* 0x00000000060079b9 */ /* 0x0003e40008040000 */
[----:B------:R1:W-:Y:S02]  /*02d0*/  UTMACCTL.PF [UR4] ;  /* 0x00000000040079b9 */ /* 0x0003e40008040000 */
[----:B-1----:R-:W-:Y:S01]  /*02e0*/  NOP ;  /* 0x0000000000007918 */ /* 0x002fe20000000000 */
.L_x_0:
[----:B------:R-:W-:Y:S05]  /*02f0*/  @P0 BRA `(.L_x_1) ;  /* 0x00000000002c0947 */ /* 0x000fea0003800000 */
[----:B------:R-:W1:Y:S01]  /*0300*/  S2UR UR6, SR_CgaCtaId ;  /* 0x00000000000679c3 */ /* 0x000e620000008800 */
[----:B------:R-:W-:Y:S01]  /*0310*/  UMOV UR4, 0x400 ;  /* 0x0000040000047882 */ /* 0x000fe20000000000 */
[----:B------:R-:W-:Y:S01]  /*0320*/  UMOV UR5, 0x20 ;  /* 0x0000002000057882 */ /* 0x000fe20000000000 */
[----:B------:R-:W-:Y:S01]  /*0330*/  ELECT P0, URZ, PT ;  /* 0x0000000000ff782f */ /* 0x000fe20003800000 */
[----:B-1----:R-:W-:Y:S02]  /*0340*/  ULEA UR6, UR6, UR4, 0x18 ;  /* 0x0000000406067291 */ /* 0x002fe4000f8ec0ff */
[----:B------:R-:W-:-:S04]  /*0350*/  UIADD3 UR4, UPT, UPT, -UR5, 0x100000, URZ ;  /* 0x0010000005047890 */ /* 0x000fc8000fffe1ff */
[----:B------:R-:W-:Y:S02]  /*0360*/  USHF.L.U32 UR5, UR4, 0xb, URZ ;  /* 0x0000000b04057899 */ /* 0x000fe400080006ff */
[----:B------:R-:W-:Y:S01]  /*0370*/  USHF.L.U32 UR4, UR4, 0x1, URZ ;  /* 0x0000000104047899 */ /* 0x000fe200080006ff */
[----:B------:R-:W1:Y:S11]  /*0380*/  FENCE.VIEW.ASYNC.S ;  /* 0x00000000000073c6 */ /* 0x000e760000000000 */
[----:B-1----:R1:W2:Y:S01]  /*0390*/  SYNCS.EXCH.64 URZ, [UR6+0x200], UR4 ;  /* 0x0002000406ff75b2 */ /* 0x0022a20008000100 */
[----:B------:R-:W-:Y:S01]  /*03a0*/  NOP ;  /* 0x0000000000007918 */ /* 0x000fe20000000000 */
.L_x_1:
[----:B------:R-:W-:Y:S01]  /*03b0*/  NOP ;  /* 0x0000000000007918 */ /* 0x000fe20000000000 */
[----:B------:R-:W3:Y:S02]  /*03c0*/  FENCE.VIEW.ASYNC.S ;  /* 0x00000000000073c6 */ /* 0x000ee40000000000 */
[----:B---3--:R3:W4:Y:S01]  /*03d0*/  @!UP5 SYNCS.EXCH.64 URZ, [UR15], UR12 ;  /* 0x0000000c0fffd5b2 */ /* 0x0087220008000100 */
[----:B------:R3:W5:Y:S01]  /*03e0*/  @!UP5 SYNCS.EXCH.64 URZ, [UR15+0x8], UR12 ;  /* 0x0000080c0fffd5b2 */ /* 0x0007620008000100 */
[----:B------:R-:W-:Y:S05]  /*03f0*/  BRA.U UP5, `(.L_x_2) ;  /* 0x0000000105f87547 */ /* 0x000fea000b800000 */
[----:B-1----:R-:W-:Y:S01]  /*0400*/  UMOV UR4, 0x400 ;  /* 0x0000040000047882 */ /* 0x002fe20000000000 */
[----:B------:R-:W-:Y:S01]  /*0410*/  UMOV UR6, 0x1 ;  /* 0x0000000100067882 */ /* 0x000fe20000000000 */
[----:B------:R-:W-:Y:S02]  /*0420*/  ULEA UR4, UR14, UR4, 0x18 ;  /* 0x000000040e047291 */ /* 0x000fe4000f8ec0ff */
[----:B------:R-:W-:-:S04]  /*0430*/  UIADD3 UR6, UPT, UPT, -UR6, 0x100000, URZ ;  /* 0x0010000006067890 */ /* 0x000fc8000fffe1ff */
[----:B------:R-:W-:Y:S02]  /*0440*/  USHF.L.U32 UR7, UR6, 0xb, URZ ;  /* 0x0000000b06077899 */ /* 0x000fe400080006ff */
[----:B------:R-:W-:Y:S01]  /*0450*/  USHF.L.U32 UR6, UR6, 0x1, URZ ;  /* 0x0000000106067899 */ /* 0x000fe200080006ff */
[----:B------:R-:W-:Y:S02]  /*0460*/  UMOV UR8, 0x200 ;  /* 0x0000020000087882 */ /* 0x000fe40000000000 */
[----:B------:R-:W-:-:S04]  /*0470*/  UIADD3 UR8, UPT, UPT, -UR8, 0x100000, URZ ;  /* 0x0010000008087890 */ /* 0x000fc8000fffe1ff */
[----:B------:R-:W-:Y:S02]  /*0480*/  USHF.L.U32 UR9, UR8, 0xb, URZ ;  /* 0x0000000b08097899 */ /* 0x000fe400080006ff */
[----:B------:R-:W-:Y:S01]  /*0490*/  USHF.L.U32 UR8, UR8, 0x1, URZ ;  /* 0x0000000108087899 */ /* 0x000fe200080006ff */
[----:B------:R-:W1:Y:S02]  /*04a0*/  FENCE.VIEW.ASYNC.S ;  /* 0x00000000000073c6 */ /* 0x000e640000000000 */
[----:B-1----:R1:W3:Y:S01]  /*04b0*/  SYNCS.EXCH.64 URZ, [UR4+0x10], UR6 ;  /* 0x0000100604ff75b2 */ /* 0x0022e20008000100 */
[----:B------:R1:W5:Y:S01]  /*04c0*/  SYNCS.EXCH.64 URZ, [UR4+0x18], UR6 ;  /* 0x0000180604ff75b2 */ /* 0x0003620008000100 */
[----:B------:R1:W4:Y:S01]  /*04d0*/  SYNCS.EXCH.64 URZ, [UR4+0x20], UR6 ;  /* 0x0000200604ff75b2 */ /* 0x0003220008000100 */
[----:B------:R1:W2:Y:S01]  /*04e0*/  SYNCS.EXCH.64 URZ, [UR4+0x28], UR6 ;  /* 0x0000280604ff75b2 */ /* 0x0002a20008000100 */
[----:B------:R1:W1:Y:S01]  /*04f0*/  SYNCS.EXCH.64 URZ, [UR4+0x30], UR6 ;  /* 0x0000300604ff75b2 */ /* 0x0002620008000100 */
        /* <DEDUP_REMOVED lines=45> */
[----:B--2345:R-:W-:Y:S01]  /*07d0*/  NOP ;  /* 0x0000000000007918 */ /* 0x03cfe20000000000 */
.L_x_2:
[----:B------:R-:W-:Y:S05]  /*07e0*/  BRA.U UP5, `(.L_x_3) ;  /* 0x0000000105807547 */ /* 0x000fea000b800000 */
[----:B-1----:R-:W-:Y:S01]  /*07f0*/  UMOV UR4, 0x400 ;  /* 0x0000040000047882 */ /* 0x002fe20000000000 */
[----:B------:R-:W-:Y:S01]  /*0800*/  UMOV UR16, 0x8 ;  /* 0x0000000800107882 */ /* 0x000fe20000000000 */
[----:B------:R-:W-:Y:S01]  /*0810*/  UMOV UR8, 0x1 ;  /* 0x0000000100087882 */ /* 0x000fe20000000000 */
[----:B------:R-:W-:Y:S02]  /*0820*/  ULEA UR4, UR14, UR4, 0x18 ;  /* 0x000000040e047291 */ /* 0x000fe4000f8ec0ff */
[----:B------:R-:W-:-:S04]  /*0830*/  UIADD3 UR16, UPT, UPT, -UR16, 0x100000, URZ ;  /* 0x0010000010107890 */ /* 0x000fc8000fffe1ff */
[----:B------:R-:W-:Y:S02]  /*0840*/  USHF.L.U32 UR17, UR16, 0xb, URZ ;  /* 0x0000000b10117899 */ /* 0x000fe400080006ff */
[----:B------:R-:W-:Y:S01]  /*0850*/  USHF.L.U32 UR16, UR16, 0x1, URZ ;  /* 0x0000000110107899 */ /* 0x000fe200080006ff */
[----:B---3--:R-:W-:Y:S01]  /*0860*/  UMOV UR12, 0x100 ;  /* 0x00000100000c7882 */ /* 0x008fe20000000000 */
[----:B------:R-:W-:-:S04]  /*0870*/  UIADD3 UR8, UPT, UPT, -UR8, 0x100000, URZ ;  /* 0x0010000008087890 */ /* 0x000fc8000fffe1ff */
[----:B------:R-:W-:Y:S02]  /*0880*/  USHF.L.U32 UR9, UR8, 0xb, URZ ;  /* 0x0000000b08097899 */ /* 0x000fe400080006ff */
[----:B------:R-:W-:Y:S01]  /*0890*/  USHF.L.U32 UR8, UR8, 0x1, URZ ;  /* 0x0000000108087899 */ /* 0x000fe200080006ff */
[----:B------:R-:W-:Y:S01]  /*08a0*/  UMOV UR6, 0x80 ;  /* 0x0000008000067882 */ /* 0x000fe20000000000 */
[----:B------:R-:W-:-:S04]  /*08b0*/  UIADD3 UR12, UPT, UPT, -UR12, 0x100000, URZ ;  /* 0x001000000c0c7890 */ /* 0x000fc8000fffe1ff */
[----:B------:R-:W-:Y:S02]  /*08c0*/  USHF.L.U32 UR13, UR12, 0xb, URZ ;  /* 0x0000000b0c0d7899 */ /* 0x000fe400080006ff */
[----:B------:R-:W-:Y:S01]  /*08d0*/  USHF.L.U32 UR12, UR12, 0x1, URZ ;  /* 0x000000010c0c7899 */ /* 0x000fe200080006ff */
[----:B------:R-:W-:Y:S01]  /*08e0*/  UMOV UR10, 0x20 ;  /* 0x00000020000a7882 */ /* 0x000fe20000000000 */
[----:B------:R-:W-:-:S04]  /*08f0*/  UIADD3 UR6, UPT, UPT, -UR6, 0x100000, URZ ;  /* 0x0010000006067890 */ /* 0x000fc8000fffe1ff */
[----:B------:R-:W-:Y:S02]  /*0900*/  USHF.L.U32 UR7, UR6, 0xb, URZ ;  /* 0x0000000b06077899 */ /* 0x000fe400080006ff */
[----:B------:R-:W-:Y:S02]  /*0910*/  USHF.L.U32 UR6, UR6, 0x1, URZ ;  /* 0x0000000106067899 */ /* 0x000fe400080006ff */
        /* <DEDUP_REMOVED lines=10> */
[----:B------:R1:W1:Y:S03]  /*09c0*/  SYNCS.EXCH.64 URZ, [UR4+0x1d0], UR6 ;  /* 0x0001d00604ff75b2 */ /* 0x0002660008000100 */
[----:B------:R1:W1:Y:S01]  /*09d0*/  SYNCS.EXCH.64 URZ, [UR4+0x1d8], UR10 ;  /* 0x0001d80a04ff75b2 */ /* 0x0002620008000100 */
[----:B------:R-:W-:Y:S01]  /*09e0*/  NOP ;  /* 0x0000000000007918 */ /* 0x000fe20000000000 */
.L_x_3:
[----:B------:R-:W-:Y:S01]  /*09f0*/  NOP ;  /* 0x0000000000007918 */ /* 0x000fe20000000000 */
[----:B------:R-:W-:Y:S05]  /*0a00*/  BRA.U !UP4, `(.L_x_4) ;  /* 0x000000010c087547 */ /* 0x000fea000b800000 */
[----:B-12345:R-:W-:Y:S01]  /*0a10*/  UCGABAR_ARV ;  /* 0x00000000000079c7 */ /* 0x03efe20008000000 */
[----:B------:R-:W-:Y:S05]  /*0a20*/  BRA `(.L_x_5) ;  /* 0x0000000000047947 */ /* 0x000fea0003800000 */
.L_x_4:
[----:B-12345:R-:W-:Y:S01]  /*0a30*/  NOP ;  /* 0x0000000000007918 */ /* 0x03efe20000000000 */
.L_x_5:
[----:B------:R-:W-:Y:S05]  /*0a40*/  BRA.U !UP4, `(.L_x_6) ;  /* 0x000000010c0c7547 */ /* 0x000fea000b800000 */
[----:B------:R-:W-:Y:S01]  /*0a50*/  UCGABAR_WAIT ;  /* 0x0000000000007dc7 */ /* 0x000fe20008000000 */
[----:B------:R-:W-:Y:S01]  /*0a60*/  CCTL.IVALL ;  /* 0x00000000ff00798f */ /* 0x000fe20002000000 */
[----:B------:R-:W-:Y:S05]  /*0a70*/  BRA `(.L_x_7) ;  /* 0x0000000000047947 */ /* 0x000fea0003800000 */
.L_x_6:
[----:B------:R-:W-:Y:S06]  /*0a80*/  BAR.SYNC.DEFER_BLOCKING 0x0 ;  /* 0x0000000000007b1d */ /* 0x000fec0000010000 */
.L_x_7:
[----:B------:R-:W1:Y:S02]  /*0a90*/  S2UR UR4, SR_CgaSize ;  /* 0x00000000000479c3 */ /* 0x000e640000008a00 */
[----:B-1----:R-:W-:-:S12]  /*0aa0*/  UIMAD UR4, UR4, -0xa0, URZ ;  /* 0xffffff60040478a4 */ /* 0x002fd8000f8e02ff */
[----:B------:R-:W1:Y:S01]  /*0ab0*/  LDCU UR4, c[0x0][UR4+0x2b0] ;  /* 0x00005600040477ac */ /* 0x000e620008000800 */
[----:B------:R-:W-:Y:S02]  /*0ac0*/  I2FP.F32.U32 R3, UR18 ;  /* 0x0000001200037c45 */ /* 0x000fe40008201000 */
[----:B------:R-:W-:Y:S01]  /*0ad0*/  ISETP.GT.AND P0, PT, R0, 0x6, PT ;  /* 0x000000060000780c */ /* 0x000fe20003f04270 */
[----:B------:R-:W2:Y:S02]  /*0ae0*/  LDCU.U8 UR65, c[0x0][0x621] ;  /* 0x0000c420ff4177ac */ /* 0x000ea40008000000 */
[----:B-1----:R-:W-:-:S06]  /*0af0*/  FMUL R3, R3, UR4 ;  /* 0x0000000403037c20 */ /* 0x002fcc0008400000 */
[----:B------:R-:W1:Y:S02]  /*0b00*/  F2I.U32.TRUNC.NTZ R3, R3 ;  /* 0x0000000300037305 */ /* 0x000e64000020f000 */
[----:B-1----:R-:W-:Y:S02]  /*0b10*/  R2UR UR58, R3 ;  /* 0x00000000033a72ca */ /* 0x002fe400000e0000 */
[----:B--2---:R-:W-:-:S13]  /*0b20*/  @P0 BRA `(.L_x_8) ;  /* 0x00000000003c0947 */ /* 0x004fda0003800000 */
[----:B------:R-:W-:-:S05]  /*0b30*/  IMAD.MOV.U32 R3, RZ, RZ, -0x4 ;  /* 0xfffffffcff037424 */ /* 0x000fca00078e00ff */
[----:B------:R-:W-:-:S05]  /*0b40*/  VIADDMNMX.U32 R3, R0, R3, 0x3, PT ;  /* 0x0000000300037446 */ /* 0x000fca0003800003 */
[----:B------:R-:W-:-:S06]  /*0b50*/  IMAD.SHL.U32 R4, R3, 0x4, RZ ;  /* 0x0000000403047824 */ /* 0x000fcc00078e00ff */
[----:B------:R-:W1:Y:S02]  /*0b60*/  LDC R4, c[0x2][R4] ;  /* 0x0080000004047b82 */ /* 0x000e640000000800 */
[----:B-1----:R-:W-:-:S04]  /*0b70*/  SHF.R.S32.HI R5, RZ, 0x1f, R4 ;  /* 0x0000001fff057819 */ /* 0x002fc80000011404 */
.L_x_150:
[----:B------:R-:W-:Y:S05]  /*0b80*/  BRX R4 -0xb90                                                                                                                                                                                                      (*"BRANCH_TARGETS .L_x_151,.L_x_152,.L_x_153,.L_x_10"*) ;  /* 0xfffffff4041c7949 */ /* 0x000fea000383ffff */
.L_x_153:
[----:B------:R-:W-:-:S08]  /*0b90*/  NOP ;  /* 0x0000000000007918 */ /* 0x000fd00000000000 */
[----:B------:R-:W1:-:S00]  /*0ba0*/  USETMAXREG.DEALLOC.CTAPOOL 0x30 ;  /* 0x00000030000079c8 */ /* 0x000e4000080e0500 */
[----:B-1----:R-:W-:Y:S05]  /*0bb0*/  BRA `(.L_x_9) ;  /* 0x0000003400207947 */ /* 0x002fea0003800000 */
.L_x_152:
[----:B------:R-:W-:-:S08]  /*0bc0*/  NOP ;  /* 0x0000000000007918 */ /* 0x000fd00000000000 */
[----:B------:R-:W1:-:S00]  /*0bd0*/  USETMAXREG.DEALLOC.CTAPOOL 0x30 ;  /* 0x00000030000079c8 */ /* 0x000e4000080e0500 */
[----:B-1----:R-:W-:Y:S05]  /*0be0*/  BRA `(.L_x_9) ;  /* 0x0000003400147947 */ /* 0x002fea0003800000 */
.L_x_151:
[----:B------:R-:W-:-:S08]  /*0bf0*/  NOP ;  /* 0x0000000000007918 */ /* 0x000fd00000000000 */
[----:B------:R-:W1:-:S00]  /*0c00*/  USETMAXREG.DEALLOC.CTAPOOL 0x30 ;  /* 0x00000030000079c8 */ /* 0x000e4000080e0500 */
[----:B-1----:R-:W-:Y:S05]  /*0c10*/  BRA `(.L_x_9) ;  /* 0x0000003400087947 */ /* 0x002fea0003800000 */
.L_x_8:
[----:B------:R-:W-:-:S05]  /*0c20*/  IMAD.MOV.U32 R3, RZ, RZ, -0x7 ;  /* 0xfffffff9ff037424 */ /* 0x000fca00078e00ff */
[----:B------:R-:W-:-:S05]  /*0c30*/  VIADDMNMX.U32 R3, R0, R3, 0x8, PT ;  /* 0x0000000800037446 */ /* 0x000fca0003800003 */
[----:B------:R-:W-:-:S06]  /*0c40*/  IMAD.SHL.U32 R4, R3, 0x4, RZ ;  /* 0x0000000403047824 */ /* 0x000fcc00078e00ff */
[----:B------:R-:W1:Y:S02]  /*0c50*/  LDC R4, c[0x2][R4+0x10] ;  /* 0x0080040004047b82 */ /* 0x000e640000000800 */
[----:B-1----:R-:W-:-:S04]  /*0c60*/  SHF.R.S32.HI R5, RZ, 0x1f, R4 ;  /* 0x0000001fff057819 */ /* 0x002fc80000011404 */
.L_x_155:
[----:B------:R-:W-:Y:S05]  /*0c70*/  BRX R4 -0xc80                                                                                                                                                                                                      (*"BRANCH_TARGETS .L_x_156,.L_x_157,.L_x_163"*) ;  /* 0xfffffff004e07949 */ /* 0x000fea000383ffff */
.L_x_157:
[----:B------:R-:W-:-:S13]  /*0c80*/  ISETP.NE.AND P0, PT, R0, 0xf, PT ;  /* 0x0000000f0000780c */ /* 0x000fda0003f05270 */
[----:B------:R-:W-:Y:S05]  /*0c90*/  @P0 BRA `(.L_x_10) ;  /* 0x0000001400340947 */ /* 0x000fea0003800000 */
[----:B------:R-:W-:-:S08]  /*0ca0*/  NOP ;  /* 0x0000000000007918 */ /* 0x000fd00000000000 */
[----:B------:R-:W1:-:S00]  /*0cb0*/  USETMAXREG.DEALLOC.CTAPOOL 0x30 ;  /* 0x00000030000079c8 */ /* 0x000e4000080e0500 */
[----:B-1----:R-:W-:Y:S05]  /*0cc0*/  BRA `(.L_x_9) ;  /* 0x0000003000dc7947 */ /* 0x002fea0003800000 */
.L_x_156:
[----:B------:R-:W-:-:S08]  /*0cd0*/  NOP ;  /* 0x0000000000007918 */ /* 0x000fd00000000000 */
[----:B------:R-:W1:-:S00]  /*0ce0*/  USETMAXREG.DEALLOC.CTAPOOL 0x30 ;  /* 0x00000030000079c8 */ /* 0x000e4000080e0500 */
[----:B-1----:R-:W-:Y:S05]  /*0cf0*/  BRA `(.L_x_9) ;  /* 0x0000003000d07947 */ /* 0x002fea0003800000 */
.L_x_163:
[----:B------:R-:W-:-:S08]  /*0d00*/  NOP ;  /* 0x0000000000007918 */ /* 0x000fd00000000000 */
[----:B------:R-:W1:-:S00]  /*0d10*/  USETMAXREG.DEALLOC.CTAPOOL 0x30 ;  /* 0x00000030000079c8 */ /* 0x000e4000080e0500 */
[----:B------:R-:W2:Y:S01]  /*0d20*/  LDCU UR4, c[0x0][0x610] ;  /* 0x0000c200ff0477ac */ /* 0x000ea20008000800 */
[----:B-1----:R-:W-:Y:S01]  /*0d30*/  HFMA2 R6, -RZ, RZ, 0, 5.9604644775390625e-08 ;  /* 0x00000001ff067431 */ /* 0x002fe200000001ff */
[----:B------:R-:W-:Y:S01]  /*0d40*/  MOV R4, 0x1 ;  /* 0x0000000100047802 */ /* 0x000fe20000000f00 */
[----:B------:R-:W1:Y:S01]  /*0d50*/  LDCU.U8 UR9, c[0x0][0x614] ;  /* 0x0000c280ff0977ac */ /* 0x000e620008000000 */
[----:B------:R-:W3:Y:S01]  /*0d60*/  LDCU.U8 UR6, c[0x0][0x615] ;  /* 0x0000c2a0ff0677ac */ /* 0x000ee20008000000 */
[----:B------:R-:W4:Y:S01]  /*0d70*/  LDCU UR7, c[0x0][0x38c] ;  /* 0x00007180ff0777ac */ /* 0x000f220008000800 */
[----:B------:R-:W5:Y:S01]  /*0d80*/  LDCU UR8, c[0x0][0x61c] ;  /* 0x0000c380ff0877ac */ /* 0x000f620008000800 */
[----:B--2---:R-:W-:Y:S01]  /*0d90*/  UIMAD.WIDE.U32 UR4, UR58, UR4, URZ ;  /* 0x000000043a0472a5 */ /* 0x004fe2000f8e00ff */
[----:B------:R-:W2:Y:S03]  /*0da0*/  LDCU UR10, c[0x0][0x624] ;  /* 0x0000c480ff0a77ac */ /* 0x000ea60008000800 */
[----:B------:R-:W-:Y:S01]  /*0db0*/  UIADD3 UR4, UPT, UPT, UR58, -UR5, URZ ;  /* 0x800000053a047290 */ /* 0x000fe2000fffe0ff */
[----:B------:R-:W2:Y:S03]  /*0dc0*/  LDCU.U8 UR11, c[0x0][0x620] ;  /* 0x0000c400ff0b77ac */ /* 0x000ea60008000000 */
[----:B-1----:R-:W-:-:S02]  /*0dd0*/  USHF.R.U32.HI UR4, URZ, UR9, UR4 ;  /* 0x00000009ff047299 */ /* 0x002fc40008011604 */
[----:B----4-:R-:W-:Y:S02]  /*0de0*/  UIADD3 UR9, UPT, UPT, UR7, -0x1, URZ ;  /* 0xffffffff07097890 */ /* 0x010fe4000fffe0ff */
[----:B------:R-:W-:Y:S02]  /*0df0*/  UIADD3 UR4, UPT, UPT, UR5, UR4, URZ ;  /* 0x0000000405047290 */ /* 0x000fe4000fffe0ff */
[----:B------:R-:W-:Y:S02]  /*0e00*/  UISETP.GT.AND UP1, UPT, UR7, URZ, UPT ;  /* 0x000000ff0700728c */ /* 0x000fe4000bf24270 */
[----:B---3--:R-:W-:Y:S02]  /*0e10*/  USHF.R.U32.HI UR44, URZ, UR6, UR4 ;  /* 0x00000006ff2c7299 */ /* 0x008fe40008011604 */
[----:B------:R-:W-:Y:S02]  /*0e20*/  UIADD3 UR6, UPT, UPT, -UR7, URZ, URZ ;  /* 0x000000ff07067290 */ /* 0x000fe4000fffe1ff */
[----:B-----5:R-:W-:-:S02]  /*0e30*/  UIMAD.WIDE.U32 UR4, UR44, UR8, URZ ;  /* 0x000000082c0472a5 */ /* 0x020fc4000f8e00ff */
[----:B------:R-:W-:Y:S02]  /*0e40*/  USHF.R.S32.HI UR6, URZ, 0x1f, UR6 ;  /* 0x0000001fff067899 */ /* 0x000fe40008011406 */
[----:B------:R-:W-:Y:S02]  /*0e50*/  USHF.R.S32.HI UR8, URZ, 0x1f, UR9 ;  /* 0x0000001fff087899 */ /* 0x000fe40008011409 */
[----:B------:R-:W-:Y:S02]  /*0e60*/  ULEA.HI UR7, UR6, -UR7, URZ, 0x7 ;  /* 0x8000000706077291 */ /* 0x000fe4000f8f38ff */
[----:B--2---:R-:W-:Y:S01]  /*0e70*/  UISETP.GE.AND UP0, UPT, UR58, UR10, UPT ;  /* 0x0000000a3a00728c */ /* 0x004fe2000bf06270 */
[----:B------:R-:W-:Y:S01]  /*0e80*/  UMOV UR6, UR5 ;  /* 0x0000000500067c82 */ /* 0x000fe20008000000 */
[----:B------:R-:W-:Y:S02]  /*0e90*/  ULEA.HI UR8, UR8, UR9, URZ, 0x7 ;  /* 0x0000000908087291 */ /* 0x000fe4000f8f38ff */
[----:B------:R-:W-:-:S02]  /*0ea0*/  UIADD3 UR5, UPT, UPT, UR44, -UR6, URZ ;  /* 0x800000062c057290 */ /* 0x000fc4000fffe0ff */
[----:B------:R-:W-:Y:S02]  /*0eb0*/  USHF.R.S32.HI UR4, URZ, 0x7, UR7 ;  /* 0x00000007ff047899 */ /* 0x000fe40008011407 */
[----:B------:R-:W-:Y:S02]  /*0ec0*/  USHF.R.U32.HI UR7, URZ, UR11, UR5 ;  /* 0x0000000bff077299 */ /* 0x000fe40008011605 */
[----:B------:R-:W-:Y:S02]  /*0ed0*/  ULEA.HI.SX32 UR46, UR8, 0x1, 0x19 ;  /* 0x00000001082e7891 */ /* 0x000fe4000f8fcaff */
[----:B------:R-:W-:Y:S02]  /*0ee0*/  UIADD3 UR5, UPT, UPT, -UR4, URZ, URZ ;  /* 0x000000ff04057290 */ /* 0x000fe4000fffe1ff */
[----:B------:R-:W-:Y:S01]  /*0ef0*/  UIADD3 UR7, UPT, UPT, UR6, UR7, URZ ;  /* 0x0000000706077290 */ /* 0x000fe2000fffe0ff */
[----:B------:R-:W-:-:S04]  /*0f00*/  UMOV UR4, URZ ;  /* 0x000000ff00047c82 */ /* 0x000fc80008000000 */
[----:B------:R-:W-:Y:S01]  /*0f10*/  @!UP1 UMOV UR46, UR5 ;  /* 0x00000005002e9c82 */ /* 0x000fe20008000000 */
[----:B------:R-:W-:Y:S06]  /*0f20*/  BRA.U UP0, `(.L_x_11) ;  /* 0x0000000900bc7547 */ /* 0x000fec000b800000 */
[----:B------:R-:W1:Y:S01]  /*0f30*/  LDCU UR6, c[0x0][0x618] ;  /* 0x0000c300ff0677ac */ /* 0x000e620008000800 */
[----:B------:R-:W-:Y:S02]  /*0f40*/  MOV R4, 0x1 ;  /* 0x0000000100047802 */ /* 0x000fe40000000f00 */
[----:B------:R-:W-:Y:S01]  /*0f50*/  MOV R6, 0x1 ;  /* 0x0000000100067802 */ /* 0x000fe20000000f00 */
[----:B------:R-:W2:Y:S01]  /*0f60*/  LDCU UR5, c[0x0][0x60c] ;  /* 0x0000c180ff0577ac */ /* 0x000ea20008000800 */
[----:B------:R-:W-:Y:S01]  /*0f70*/  USHF.R.U32.HI UR45, URZ, UR65, UR7 ;  /* 0x00000041ff2d7299 */ /* 0x000fe20008011607 */
[----:B------:R-:W-:Y:S01]  /*0f80*/  UMOV UR4, 0x400 ;  /* 0x0000040000047882 */ /* 0x000fe20000000000 */
[----:B------:R-:W-:Y:S02]  /*0f90*/  UIADD3 UR15, UPT, UPT, UR46, -0x1, URZ ;  /* 0xffffffff2e0f7890 */ /* 0x000fe4000fffe0ff */
[----:B------:R-:W-:Y:S02]  /*0fa0*/  ULEA UR14, UR14, UR4, 0x18 ;  /* 0x000000040e0e7291 */ /* 0x000fe4000f8ec0ff */
[----:B------:R-:W-:-:S02]  /*0fb0*/  UIADD3 UR4, UPT, UPT, -UR45, URZ, URZ ;  /* 0x000000ff2d047290 */ /* 0x000fc4000fffe1ff */
[----:B------:R-:W-:Y:S02]  /*0fc0*/  UIADD3 UR35, UPT, UPT, -UR44, URZ, URZ ;  /* 0x000000ff2c237290 */ /* 0x000fe4000fffe1ff */
[----:B------:R-:W-:Y:S02]  /*0fd0*/  USHF.L.U32 UR27, UR15, 0x7, URZ ;  /* 0x000000070f1b7899 */ /* 0x000fe400080006ff */
[----:B-1----:R-:W-:Y:S01]  /*0fe0*/  UIMAD UR44, UR4, UR6, UR44 ;  /* 0x00000006042c72a4 */ /* 0x002fe2000f8e022c */
[----:B------:R-:W1:Y:S02]  /*0ff0*/  S2UR UR47, SR_CgaSize ;  /* 0x00000000002f79c3 */ /* 0x000e640000008a00 */
[----:B-1----:R-:W-:-:S12]  /*1000*/  UIMAD UR47, UR47, -0xa0, URZ ;  /* 0xffffff602f2f78a4 */ /* 0x002fd8000f8e02ff */
[----:B------:R-:W1:Y:S01]  /*1010*/  LDCU UR47, c[0x0][UR47+0x2c0] ;  /* 0x000058002f2f77ac */ /* 0x000e620008000800 */
[----:B------:R-:W-:Y:S01]  /*1020*/  UIADD3 UR30, UPT, UPT, UR46, 0x1fffffe, URZ ;  /* 0x01fffffe2e1e7890 */ /* 0x000fe2000fffe0ff */
[----:B------:R-:W3:Y:S01]  /*1030*/  LDCU.64 UR38, c[0x0][0x348] ;  /* 0x00006900ff2677ac */ /* 0x000ee20008000a00 */
[----:B------:R-:W-:Y:S02]  /*1040*/  USHF.L.U32 UR26, UR57, 0x5, URZ ;  /* 0x00000005391a7899 */ /* 0x000fe400080006ff */
[----:B--2---:R-:W-:Y:S02]  /*1050*/  UIMAD UR35, UR35, UR5, UR58 ;  /* 0x00000005232372a4 */ /* 0x004fe4000f8e023a */
[----:B------:R-:W-:Y:S02]  /*1060*/  ULEA UR43, UR57, UR27, 0x6 ;  /* 0x0000001b392b7291 */ /* 0x000fe4000f8e30ff */
[----:B------:R-:W-:Y:S02]  /*1070*/  ULOP3.LUT UR33, UR14, 0xfefffc00, URZ, 0xc0, !UPT ;  /* 0xfefffc000e217892 */ /* 0x000fe4000f8ec0ff */
[----:B------:R-:W-:Y:S01]  /*1080*/  UISETP.NE.AND UP0, UPT, UR57, URZ, UPT ;  /* 0x000000ff3900728c */ /* 0x000fe2000bf05270 */
[----:B------:R-:W-:Y:S01]  /*1090*/  UMOV UR4, URZ ;  /* 0x000000ff00047c82 */ /* 0x000fe20008000000 */
[----:B------:R-:W-:-:S09]  /*10a0*/  UMOV UR31, UR58 ;  /* 0x0000003a001f7c82 */ /* 0x000fd20008000000 */
.L_x_24:
[----:B------:R-:W-:Y:S01]  /*10b0*/  ULEA UR5, UR4, UR14, 0x3 ;  /* 0x0000000e04057291 */ /* 0x000fe2000f8e18ff */
[----:B------:R-:W-:Y:S01]  /*10c0*/  SHF.L.U32 R8, R4, 0x1f, RZ ;  /* 0x0000001f04087819 */ /* 0x000fe200000006ff */
[----:B------:R-:W-:Y:S02]  /*10d0*/  ULEA UR40, UR4, UR14, 0xd ;  /* 0x0000000e04287291 */ /* 0x000fe4000f8e68ff */
[----:B---3--:R-:W-:Y:S02]  /*10e0*/  UIADD3 UR7, UP1, UPT, UR38, 0x100, URZ ;  /* 0x0000010026077890 */ /* 0x008fe4000ff3e0ff */
[----:B------:R-:W-:Y:S02]  /*10f0*/  UIADD3 UR41, UPT, UPT, UR5, 0x10, URZ ;  /* 0x0000001005297890 */ /* 0x000fe4000fffe0ff */
[----:B------:R-:W-:Y:S01]  /*1100*/  UIADD3.X UR6, UPT, UPT, URZ, UR39, URZ, UP1, !UPT ;  /* 0x00000027ff067290 */ /* 0x000fe20008ffe4ff */
[----:B------:R-:W2:Y:S01]  /*1110*/  SYNCS.PHASECHK.TRANS64.TRYWAIT P0, [UR5+0xd0], R8 ;  /* 0x0000d008ff0075a7 */ /* 0x000ea20008001105 */
[----:B------:R-:W-:-:S02]  /*1120*/  UIADD3 UR40, UPT, UPT, UR40, 0x8800, URZ ;  /* 0x0000880028287890 */ /* 0x000fc4000fffe0ff */
[----:B------:R-:W-:Y:S02]  /*1130*/  ULOP3.LUT UR41, UR41, 0xfefffff8, URZ, 0xc0, !UPT ;  /* 0xfefffff829297892 */ /* 0x000fe4000f8ec0ff */
[----:B------:R-:W-:Y:S01]  /*1140*/  UPLOP3.LUT UP3, UPT, UPT, UPT, UP0, 0x80, 0x8 ;  /* 0x000000000008789c */ /* 0x000fe20003f6f000 */
[----:B--2--5:R-:W-:Y:S10]  /*1150*/  @!P0 BRA `(.L_x_12) ;  /* 0x00000094006c8947 */ /* 0x024ff40003800000 */
.L_x_93:
[----:B------:R-:W-:Y:S01]  /*1160*/  ULOP3.LUT UR7, UR7, UR6, URZ, 0x3c, !UPT ;  /* 0x0000000607077292 */ /* 0x000fe2000f8e3cff */
[----:B------:R-:W-:Y:S01]  /*1170*/  SHF.L.U32 R5, R6, 0x1f, RZ ;  /* 0x0000001f06057819 */ /* 0x000fe200000006ff */
[----:B------:R-:W-:Y:S02]  /*1180*/  UMOV UR42, URZ ;  /* 0x000000ff002a7c82 */ /* 0x000fe40008000000 */
[----:B------:R-:W-:-:S04]  /*1190*/  ULOP3.LUT UR6, UR7, UR6, URZ, 0x3c, !UPT ;  /* 0x0000000607067292 */ /* 0x000fc8000f8e3cff */
[----:B------:R-:W-:Y:S01]  /*11a0*/  ULOP3.LUT UR7, UR7, UR6, URZ, 0x3c, !UPT ;  /* 0x0000000607077292 */ /* 0x000fe2000f8e3cff */
[----:B------:R-:W-:Y:S11]  /*11b0*/  BRA.U UP3, `(.L_x_13) ;  /* 0x00000001030c7547 */ /* 0x000ff6000b800000 */
[----:B------:R-:W-:-:S13]  /*11c0*/  ELECT P0, URZ, PT ;  /* 0x0000000000ff782f */ /* 0x000fda0003800000 */
[----:B--2---:R-:W-:-:S04]  /*11d0*/  @P0 MOV R3, 0x4000 ;  /* 0x0000400000030802 */ /* 0x004fc80000000f00 */
[----:B------:R3:W-:Y:S03]  /*11e0*/  @P0 SYNCS.ARRIVE.TRANS64 RZ, [UR5+0x10], R3 ;  /* 0x00001003ffff09a7 */ /* 0x0007e60008000005 */
.L_x_13:
[----:B------:R4:W-:Y:S01]  /*11f0*/  UTMALDG.4D.2CTA [UR40], [UR6], desc[URZ] ;  /* 0x0000ff28060075b4 */ /* 0x0009e20008219000 */
[----:B------:R-:W5:Y:S01]  /*1200*/  SYNCS.PHASECHK.TRANS64.TRYWAIT P0, [UR14+0x8], R5 ;  /* 0x00000805ff0075a7 */ /* 0x000f62000800110e */
[----:B------:R-:W-:Y:S02]  /*1210*/  UIADD3 UR4, UPT, UPT, UR4, 0x1, URZ ;  /* 0x0000000104047890 */ /* 0x000fe4000fffe0ff */
[----:B------:R-:W-:Y:S02]  /*1220*/  ULEA UR35, UR35, UR57, 0x1 ;  /* 0x0000003923237291 */ /* 0x000fe4000f8e08ff */
[----:B------:R-:W-:Y:S02]  /*1230*/  UIADD3 UR8, UP1, UPT, UR38, 0x80, URZ ;  /* 0x0000008026087890 */ /* 0x000fe4000ff3e0ff */
[----:B------:R-:W-:Y:S02]  /*1240*/  UISETP.NE.AND UP2, UPT, UR4, 0x18, UPT ;  /* 0x000000180400788c */ /* 0x000fe4000bf45270 */
[----:B------:R-:W-:-:S02]  /*1250*/  UIADD3 UR32, UPT, UPT, UR14, 0x4800, URZ ;  /* 0x000048000e207890 */ /* 0x000fc4000fffe0ff */
[----:B------:R-:W-:Y:S02]  /*1260*/  USHF.L.U32 UR35, UR35, 0x7, URZ ;  /* 0x0000000723237899 */ /* 0x000fe400080006ff */
[----:B------:R-:W-:Y:S02]  /*1270*/  USEL UR5, UR4, URZ, UP2 ;  /* 0x000000ff04057287 */ /* 0x000fe40009000000 */
[----:B----4-:R-:W-:Y:S02]  /*1280*/  UIADD3.X UR7, UPT, UPT, URZ, UR39, URZ, UP1, !UPT ;  /* 0x00000027ff077290 */ /* 0x010fe40008ffe4ff */
[----:B------:R-:W-:Y:S01]  /*1290*/  USEL UR6, URZ, 0x1, UP2 ;  /* 0x00000001ff067887 */ /* 0x000fe20009000000 */
[----:B-----5:R-:W-:Y:S11]  /*12a0*/  @!P0 BRA `(.L_x_14) ;  /* 0x0000009400348947 */ /* 0x020ff60003800000 */
.L_x_95:
[----:B------:R-:W-:Y:S01]  /*12b0*/  LOP3.LUT R4, R4, UR6, RZ, 0x3c, !PT ;  /* 0x0000000604047c12 */ /* 0x000fe2000f8e3cff */
[----:B------:R-:W-:Y:S01]  /*12c0*/  ULEA UR4, UR5, UR14, 0x3 ;  /* 0x0000000e05047291 */ /* 0x000fe2000f8e18ff */
[----:B------:R-:W-:Y:S02]  /*12d0*/  UMOV UR34, URZ ;  /* 0x000000ff00227c82 */ /* 0x000fe40008000000 */
[----:B------:R-:W-:Y:S01]  /*12e0*/  SHF.L.U32 R5, R4, 0x1f, RZ ;  /* 0x0000001f04057819 */ /* 0x000fe200000006ff */
[----:B------:R-:W-:Y:S01]  /*12f0*/  UMOV UR36, UR44 ;  /* 0x0000002c00247c82 */ /* 0x000fe20008000000 */
[----:B------:R-:W-:Y:S01]  /*1300*/  UMOV UR37, UR45 ;  /* 0x0000002d00257c82 */ /* 0x000fe20008000000 */
[----:B------:R-:W-:Y:S01]  /*1310*/  UMOV UR6, UR8 ;  /* 0x0000000800067c82 */ /* 0x000fe20008000000 */
[----:B------:R-:W-:Y:S05]  /*1320*/  BRA.U UP3, `(.L_x_15) ;  /* 0x00000001030c7547 */ /* 0x000fea000b800000 */
[----:B------:R-:W-:-:S13]  /*1330*/  ELECT P0, URZ, PT ;  /* 0x0000000000ff782f */ /* 0x000fda0003800000 */
[----:B--23--:R-:W-:-:S04]  /*1340*/  @P0 MOV R3, 0x8000 ;  /* 0x0000800000030802 */ /* 0x00cfc80000000f00 */
[----:B------:R4:W-:Y:S03]  /*1350*/  @P0 SYNCS.ARRIVE.TRANS64 RZ, [UR14], R3 ;  /* 0x00000003ffff09a7 */ /* 0x0009e6000800000e */
.L_x_15:
[----:B------:R5:W-:Y:S01]  /*1360*/  UTMALDG.4D.2CTA [UR32], [UR6], desc[URZ] ;  /* 0x0000ff20060075b4 */ /* 0x000be20008219000 */
[----:B------:R-:W2:Y:S01]  /*1370*/  SYNCS.PHASECHK.TRANS64.TRYWAIT P0, [UR4+0xd0], R5 ;  /* 0x0000d005ff0075a7 */ /* 0x000ea20008001104 */
[----:B------:R-:W-:Y:S02]  /*1380*/  ULEA UR24, UR5, UR14, 0xd ;  /* 0x0000000e05187291 */ /* 0x000fe4000f8e68ff */
[----:B------:R-:W-:Y:S02]  /*1390*/  UIADD3 UR25, UPT, UPT, UR4, 0x10, URZ ;  /* 0x0000001004197890 */ /* 0x000fe4000fffe0ff */
[----:B------:R-:W-:Y:S02]  /*13a0*/  UIADD3 UR24, UPT, UPT, UR24, 0x8800, URZ ;  /* 0x0000880018187890 */ /* 0x000fe4000fffe0ff */
[----:B------:R-:W-:Y:S02]  /*13b0*/  ULOP3.LUT UR25, UR25, 0xfefffff8, URZ, 0xc0, !UPT ;  /* 0xfefffff819197892 */ /* 0x000fe4000f8ec0ff */
[----:B-----5:R-:W-:-:S04]  /*13c0*/  UIADD3 UR7, UP1, UPT, UR38, 0x180, URZ ;  /* 0x0000018026077890 */ /* 0x020fc8000ff3e0ff */
[----:B------:R-:W-:Y:S01]  /*13d0*/  UIADD3.X UR6, UPT, UPT, URZ, UR39, URZ, UP1, !UPT ;  /* 0x00000027ff067290 */ /* 0x000fe20008ffe4ff */
[----:B--2---:R-:W-:Y:S11]  /*13e0*/  @!P0 BRA `(.L_x_16) ;  /* 0x0000009400048947 */ /* 0x004ff60003800000 */
.L_x_97:
[----:B------:R-:W-:Y:S01]  /*13f0*/  ULOP3.LUT UR7, UR7, UR6, URZ, 0x3c, !UPT ;  /* 0x0000000607077292 */ /* 0x000fe2000f8e3cff */
[----:B------:R-:W-:Y:S01]  /*1400*/  UMOV UR28, UR44 ;  /* 0x0000002c001c7c82 */ /* 0x000fe20008000000 */
[----:B------:R-:W-:Y:S02]  /*1410*/  UMOV UR29, UR45 ;  /* 0x0000002d001d7c82 */ /* 0x000fe40008000000 */
[----:B------:R-:W-:-:S04]  /*1420*/  ULOP3.LUT UR6, UR7, UR6, URZ, 0x3c, !UPT ;  /* 0x0000000607067292 */ /* 0x000fc8000f8e3cff */
[----:B------:R-:W-:Y:S01]  /*1430*/  ULOP3.LUT UR7, UR7, UR6, URZ, 0x3c, !UPT ;  /* 0x0000000607077292 */ /* 0x000fe2000f8e3cff */
[----:B------:R-:W-:Y:S11]  /*1440*/  BRA.U UP3, `(.L_x_17) ;  /* 0x00000001030c7547 */ /* 0x000ff6000b800000 */
[----:B------:R-:W-:-:S13]  /*1450*/  ELECT P0, URZ, PT ;  /* 0x0000000000ff782f */ /* 0x000fda0003800000 */
[----:B--234-:R-:W-:-:S04]  /*1460*/  @P0 MOV R3, 0x4000 ;  /* 0x0000400000030802 */ /* 0x01cfc80000000f00 */
[----:B------:R5:W-:Y:S03]  /*1470*/  @P0 SYNCS.ARRIVE.TRANS64 RZ, [UR4+0x10], R3 ;  /* 0x00001003ffff09a7 */ /* 0x000be60008000004 */
.L_x_17:
[----:B------:R2:W-:Y:S01]  /*1480*/  UTMALDG.4D.2CTA [UR24], [UR6], desc[URZ] ;  /* 0x0000ff18060075b4 */ /* 0x0005e20008219000 */
[----:B------:R-:W-:Y:S01]  /*1490*/  UIADD3 UR4, UPT, UPT, UR5, 0x1, URZ ;  /* 0x0000000105047890 */ /* 0x000fe2000fffe0ff */
[----:B------:R-:W-:-:S03]  /*14a0*/  LOP3.LUT R6, R6, 0x1, RZ, 0x3c, !PT ;  /* 0x0000000106067812 */ /* 0x000fc600078e3cff */
[----:B------:R-:W-:-:S04]  /*14b0*/  UISETP.NE.AND UP1, UPT, UR4, 0x18, UPT ;  /* 0x000000180400788c */ /* 0x000fc8000bf25270 */
[----:B------:R-:W-:Y:S02]  /*14c0*/  USEL UR4, UR4, URZ, UP1 ;  /* 0x000000ff04047287 */ /* 0x000fe40008800000 */
[----:B------:R-:W-:Y:S02]  /*14d0*/  USEL UR5, URZ, 0x1, UP1 ;  /* 0x00000001ff057887 */ /* 0x000fe40008800000 */
[----:B------:R-:W-:-:S04]  /*14e0*/  UISETP.GE.AND UP1, UPT, UR46, 0x2, UPT ;  /* 0x000000022e00788c */ /* 0x000fc8000bf26270 */
[----:B------:R-:W-:-:S05]  /*14f0*/  LOP3.LUT R4, R4, UR5, RZ, 0x3c, !PT ;  /* 0x0000000504047c12 */ /* 0x000fca000f8e3cff */
[----:B--2---:R-:W-:Y:S05]  /*1500*/  BRA.U !UP1, `(.L_x_18) ;  /* 0x0000000109dc7547 */ /* 0x004fea000b800000 */
[----:B------:R-:W-:Y:S02]  /*1510*/  UIADD3 UR22, UP1, UPT, UR38, 0x180, URZ ;  /* 0x0000018026167890 */ /* 0x000fe4000ff3e0ff */
[----:B------:R-:W-:Y:S02]  /*1520*/  UIADD3 UR24, UP2, UPT, UR38, 0x100, URZ ;  /* 0x0000010026187890 */ /* 0x000fe4000ff5e0ff */
[----:B------:R-:W-:Y:S02]  /*1530*/  UIADD3.X UR23, UPT, UPT, URZ, UR39, URZ, UP1, !UPT ;  /* 0x00000027ff177290 */ /* 0x000fe40008ffe4ff */
[----:B------:R-:W-:Y:S02]  /*1540*/  UIADD3.X UR25, UPT, UPT, URZ, UR39, URZ, UP2, !UPT ;  /* 0x00000027ff197290 */ /* 0x000fe400097fe4ff */
[----:B------:R-:W-:Y:S01]  /*1550*/  UISETP.NE.AND UP1, UPT, UR57, URZ, UPT ;  /* 0x000000ff3900728c */ /* 0x000fe2000bf25270 */
[----:B------:R-:W-:Y:S01]  /*1560*/  UMOV UR7, URZ ;  /* 0x000000ff00077c82 */ /* 0x000fe20008000000 */
[----:B------:R-:W-:-:S09]  /*1570*/  UMOV UR18, URZ ;  /* 0x000000ff00127c82 */ /* 0x000fd20008000000 */
.L_x_23:
[----:B------:R-:W-:Y:S01]  /*1580*/  ULEA UR5, UR4, UR14, 0x3 ;  /* 0x0000000e04057291 */ /* 0x000fe2000f8e18ff */
[----:B------:R-:W-:Y:S01]  /*1590*/  SHF.L.U32 R5, R4, 0x1f, RZ ;  /* 0x0000001f04057819 */ /* 0x000fe200000006ff */
[----:B------:R-:W-:Y:S02]  /*15a0*/  UIADD3 UR6, UPT, UPT, UR4, 0x1, URZ ;  /* 0x0000000104067890 */ /* 0x000fe4000fffe0ff */
[----:B------:R-:W-:Y:S02]  /*15b0*/  UIADD3 UR11, UPT, UPT, UR30, -UR7, URZ ;  /* 0x800000071e0b7290 */ /* 0x000fe4000fffe0ff */
[----:B------:R-:W-:Y:S02]  /*15c0*/  UISETP.NE.AND UP2, UPT, UR6, 0x18, UPT ;  /* 0x000000180600788c */ /* 0x000fe4000bf45270 */
[----:B------:R-:W-:Y:S01]  /*15d0*/  ULEA UR16, UR4, UR14, 0xd ;  /* 0x0000000e04107291 */ /* 0x000fe2000f8e68ff */
[----:B------:R-:W2:Y:S01]  /*15e0*/  SYNCS.PHASECHK.TRANS64.TRYWAIT P0, [UR5+0xd0], R5 ;  /* 0x0000d005ff0075a7 */ /* 0x000ea20008001105 */
[----:B------:R-:W-:-:S02]  /*15f0*/  USEL UR8, URZ, 0x1, UP2 ;  /* 0x00000001ff087887 */ /* 0x000fc40009000000 */
[----:B------:R-:W-:Y:S02]  /*1600*/  UIADD3 UR17, UPT, UPT, UR5, 0x10, URZ ;  /* 0x0000001005117890 */ /* 0x000fe4000fffe0ff */
[----:B------:R-:W-:Y:S02]  /*1610*/  USHF.L.U32 UR11, UR11, 0x7, URZ ;  /* 0x000000070b0b7899 */ /* 0x000fe400080006ff */
[----:B------:R-:W-:Y:S01]  /*1620*/  USEL UR6, UR6, URZ, UP2 ;  /* 0x000000ff06067287 */ /* 0x000fe20009000000 */
[----:B------:R-:W-:Y:S01]  /*1630*/  LOP3.LUT R4, R4, UR8, RZ, 0x3c, !PT ;  /* 0x0000000804047c12 */ /* 0x000fe2000f8e3cff */
[----:B------:R-:W-:Y:S02]  /*1640*/  UIADD3 UR16, UPT, UPT, UR16, 0x8800, URZ ;  /* 0x0000880010107890 */ /* 0x000fe4000fffe0ff */
[----:B------:R-:W-:Y:S02]  /*1650*/  ULOP3.LUT UR17, UR17, 0xfefffff8, URZ, 0xc0, !UPT ;  /* 0xfefffff811117892 */ /* 0x000fe4000f8ec0ff */
[----:B------:R-:W-:-:S02]  /*1660*/  ULEA UR19, UR57, UR11, 0x6 ;  /* 0x0000000b39137291 */ /* 0x000fc4000f8e30ff */
[----:B------:R-:W-:Y:S01]  /*1670*/  ULEA UR4, UR6, UR14, 0x3 ;  /* 0x0000000e06047291 */ /* 0x000fe2000f8e18ff */
[----:B--2---:R-:W-:Y:S11]  /*1680*/  @!P0 BRA `(.L_x_19) ;  /* 0x00000090007c8947 */ /* 0x004ff60003800000 */
.L_x_99:
[----:B------:R-:W-:Y:S01]  /*1690*/  SHF.L.U32 R5, R4, 0x1f, RZ ;  /* 0x0000001f04057819 */ /* 0x000fe200000006ff */
[----:B------:R-:W-:Y:S01]  /*16a0*/  UMOV UR20, UR44 ;  /* 0x0000002c00147c82 */ /* 0x000fe20008000000 */
[----:B------:R-:W-:Y:S01]  /*16b0*/  UMOV UR21, UR45 ;  /* 0x0000002d00157c82 */ /* 0x000fe20008000000 */
[----:B------:R-:W-:Y:S05]  /*16c0*/  BRA.U UP3, `(.L_x_20) ;  /* 0x00000001030c7547 */ /* 0x000fea000b800000 */
[----:B------:R-:W-:-:S13]  /*16d0*/  ELECT P0, URZ, PT ;  /* 0x0000000000ff782f */ /* 0x000fda0003800000 */
[----:B--2345:R-:W-:-:S04]  /*16e0*/  @P0 MOV R3, 0x4000 ;  /* 0x0000400000030802 */ /* 0x03cfc80000000f00 */
[----:B------:R2:W-:Y:S03]  /*16f0*/  @P0 SYNCS.ARRIVE.TRANS64 RZ, [UR5+0x10], R3 ;  /* 0x00001003ffff09a7 */ /* 0x0005e60008000005 */
.L_x_20:
[----:B------:R2:W-:Y:S01]  /*1700*/  UTMALDG.4D.2CTA [UR16], [UR24], desc[URZ] ;  /* 0x0000ff10180075b4 */ /* 0x0005e20008219000 */
[----:B------:R-:W3:Y:S01]  /*1710*/  SYNCS.PHASECHK.TRANS64.TRYWAIT P0, [UR4+0xd0], R5 ;  /* 0x0000d005ff0075a7 */ /* 0x000ee20008001104 */
[----:B------:R-:W-:Y:S01]  /*1720*/  UPLOP3.LUT UP3, UPT, UPT, UPT, UP1, 0x80, 0x8 ;  /* 0x000000000008789c */ /* 0x000fe20003f6f010 */
[----:B--23--:R-:W-:Y:S10]  /*1730*/  @!P0 BRA `(.L_x_21) ;  /* 0x0000009000708947 */ /* 0x00cff40003800000 */
.L_x_101:
[----:B------:R-:W-:Y:S05]  /*1740*/  BRA.U UP3, `(.L_x_22) ;  /* 0x00000001030c7547 */ /* 0x000fea000b800000 */
[----:B------:R-:W-:-:S13]  /*1750*/  ELECT P0, URZ, PT ;  /* 0x0000000000ff782f */ /* 0x000fda0003800000 */
[----:B--2-45:R-:W-:-:S04]  /*1760*/  @P0 MOV R3, 0x4000 ;  /* 0x0000400000030802 */ /* 0x034fc80000000f00 */
[----:B------:R3:W-:Y:S03]  /*1770*/  @P0 SYNCS.ARRIVE.TRANS64 RZ, [UR4+0x10], R3 ;  /* 0x00001003ffff09a7 */ /* 0x0007e60008000004 */
.L_x_22:
[----:B------:R-:W-:Y:S02]  /*1780*/  UIADD3 UR9, UPT, UPT, UR4, 0x10, URZ ;  /* 0x0000001004097890 */ /* 0x000fe4000fffe0ff */
[----:B------:R-:W-:Y:S02]  /*1790*/  ULEA UR8, UR6, UR14, 0xd ;  /* 0x0000000e06087291 */ /* 0x000fe4000f8e68ff */
[----:B------:R-:W-:Y:S02]  /*17a0*/  ULOP3.LUT UR9, UR9, 0xfefffff8, URZ, 0xc0, !UPT ;  /* 0xfefffff809097892 */ /* 0x000fe4000f8ec0ff */
[----:B------:R-:W-:Y:S01]  /*17b0*/  UIADD3 UR8, UPT, UPT, UR8, 0x8800, URZ ;  /* 0x0000880008087890 */ /* 0x000fe2000fffe0ff */
[----:B------:R-:W-:Y:S01]  /*17c0*/  UMOV UR10, UR26 ;  /* 0x0000001a000a7c82 */ /* 0x000fe20008000000 */
[----:B------:R-:W-:Y:S01]  /*17d0*/  UMOV UR12, UR44 ;  /* 0x0000002c000c7c82 */ /* 0x000fe20008000000 */
[----:B------:R-:W-:Y:S01]  /*17e0*/  UMOV UR13, UR45 ;  /* 0x0000002d000d7c82 */ /* 0x000fe20008000000 */
[----:B------:R-:W-:-:S02]  /*17f0*/  UIADD3 UR4, UPT, UPT, UR6, 0x1, URZ ;  /* 0x0000000106047890 */ /* 0x000fc4000fffe0ff */
[----:B------:R-:W-:-:S03]  /*1800*/  UIADD3 UR7, UPT, UPT, UR7, 0x1, URZ ;  /* 0x0000000107077890 */ /* 0x000fc6000fffe0ff */
[----:B------:R2:W-:Y:S01]  /*1810*/  UTMALDG.4D.2CTA [UR8], [UR22], desc[URZ] ;  /* 0x0000ff08160075b4 */ /* 0x0005e20008219000 */
[----:B------:R-:W-:-:S04]  /*1820*/  UISETP.NE.AND UP2, UPT, UR4, 0x18, UPT ;  /* 0x000000180400788c */ /* 0x000fc8000bf45270 */
[----:B------:R-:W-:Y:S02]  /*1830*/  USEL UR4, UR4, URZ, UP2 ;  /* 0x000000ff04047287 */ /* 0x000fe40009000000 */
[----:B------:R-:W-:Y:S02]  /*1840*/  USEL UR5, URZ, 0x1, UP2 ;  /* 0x00000001ff057887 */ /* 0x000fe40009000000 */
[----:B------:R-:W-:-:S04]  /*1850*/  UISETP.NE.AND UP2, UPT, UR7, UR15, UPT ;  /* 0x0000000f0700728c */ /* 0x000fc8000bf45270 */
[----:B------:R-:W-:-:S05]  /*1860*/  LOP3.LUT R4, R4, UR5, RZ, 0x3c, !PT ;  /* 0x0000000504047c12 */ /* 0x000fca000f8e3cff */
[----:B--2---:R-:W-:Y:S05]  /*1870*/  BRA.U UP2, `(.L_x_23) ;  /* 0xfffffffd02407547 */ /* 0x004fea000b83ffff */
.L_x_18:
[----:B------:R-:W2:Y:S01]  /*1880*/  LDCU UR6, c[0x0][0x610] ;  /* 0x0000c200ff0677ac */ /* 0x000ea20008000800 */
[----:B------:R-:W3:Y:S01]  /*1890*/  LDCU.U8 UR11, c[0x0][0x614] ;  /* 0x0000c280ff0b77ac */ /* 0x000ee20008000000 */
[----:B-1----:R-:W-:Y:S01]  /*18a0*/  UIADD3 UR31, UPT, UPT, UR47, UR31, URZ ;  /* 0x0000001f2f1f7290 */ /* 0x002fe2000fffe0ff */
[----:B------:R-:W1:Y:S01]  /*18b0*/  LDCU.U8 UR10, c[0x0][0x615] ;  /* 0x0000c2a0ff0a77ac */ /* 0x000e620008000000 */
[----:B------:R-:W4:Y:S02]  /*18c0*/  LDCU.64 UR8, c[0x0][0x618] ;  /* 0x0000c300ff0877ac */ /* 0x000f240008000a00 */
[----:B--2---:R-:W-:Y:S01]  /*18d0*/  UIMAD.WIDE.U32 UR6, UR31, UR6, URZ ;  /* 0x000000061f0672a5 */ /* 0x004fe2000f8e00ff */
[----:B------:R-:W2:Y:S06]  /*18e0*/  LDCU UR35, c[0x0][0x60c] ;  /* 0x0000c180ff2377ac */ /* 0x000eac0008000800 */
[----:B------:R-:W-:-:S02]  /*18f0*/  UMOV UR5, UR7 ;  /* 0x0000000700057c82 */ /* 0x000fc40008000000 */
[----:B------:R-:W-:-:S04]  /*1900*/  UIADD3 UR44, UPT, UPT, UR31, -UR5, URZ ;  /* 0x800000051f2c7290 */ /* 0x000fc8000fffe0ff */
[----:B---3--:R-:W-:-:S04]  /*1910*/  USHF.R.U32.HI UR44, URZ, UR11, UR44 ;  /* 0x0000000bff2c7299 */ /* 0x008fc8000801162c */
[----:B------:R-:W-:-:S04]  /*1920*/  UIADD3 UR44, UPT, UPT, UR5, UR44, URZ ;  /* 0x0000002c052c7290 */ /* 0x000fc8000fffe0ff */
[----:B-1----:R-:W-:Y:S01]  /*1930*/  USHF.R.U32.HI UR44, URZ, UR10, UR44 ;  /* 0x0000000aff2c7299 */ /* 0x002fe2000801162c */
[----:B------:R-:W1:Y:S03]  /*1940*/  LDCU.U8 UR10, c[0x0][0x620] ;  /* 0x0000c400ff0a77ac */ /* 0x000e660008000000 */
[----:B----4-:R-:W-:-:S07]  /*1950*/  UIMAD.WIDE.U32 UR6, UR44, UR9, URZ ;  /* 0x000000092c0672a5 */ /* 0x010fce000f8e00ff */
[----:B------:R-:W-:Y:S02]  /*1960*/  UMOV UR5, UR7 ;  /* 0x0000000700057c82 */ /* 0x000fe40008000000 */
[----:B------:R-:W-:Y:S02]  /*1970*/  UIADD3 UR6, UPT, UPT, UR44, -UR5, URZ ;  /* 0x800000052c067290 */ /* 0x000fe4000fffe0ff */
[----:B------:R-:W3:Y:S02]  /*1980*/  LDCU UR7, c[0x0][0x624] ;  /* 0x0000c480ff0777ac */ /* 0x000ee40008000800 */
[----:B-1----:R-:W-:-:S04]  /*1990*/  USHF.R.U32.HI UR6, URZ, UR10, UR6 ;  /* 0x0000000aff067299 */ /* 0x002fc80008011606 */
[----:B------:R-:W-:Y:S02]  /*19a0*/  UIADD3 UR5, UPT, UPT, UR5, UR6, URZ ;  /* 0x0000000605057290 */ /* 0x000fe4000fffe0ff */
[----:B------:R-:W-:Y:S02]  /*19b0*/  UIADD3 UR6, UPT, UPT, -UR44, URZ, URZ ;  /* 0x000000ff2c067290 */ /* 0x000fe4000fffe1ff */
[----:B------:R-:W-:Y:S02]  /*19c0*/  USHF.R.U32.HI UR45, URZ, UR65, UR5 ;  /* 0x00000041ff2d7299 */ /* 0x000fe40008011605 */
[----:B--2---:R-:W-:Y:S02]  /*19d0*/  UIMAD UR35, UR35, UR6, UR31 ;  /* 0x00000006232372a4 */ /* 0x004fe4000f8e021f */
[----:B------:R-:W-:Y:S02]  /*19e0*/  UIADD3 UR5, UPT, UPT, -UR45, URZ, URZ ;  /* 0x000000ff2d057290 */ /* 0x000fe4000fffe1ff */
[----:B---3--:R-:W-:-:S02]  /*19f0*/  UISETP.GE.AND UP1, UPT, UR31, UR7, UPT ;  /* 0x000000071f00728c */ /* 0x008fc4000bf26270 */
[----:B------:R-:W-:-:S07]  /*1a00*/  UIMAD UR44, UR8, UR5, UR44 ;  /* 0x00000005082c72a4 */ /* 0x000fce000f8e022c */
[----:B------:R-:W-:Y:S05]  /*1a10*/  BRA.U !UP1, `(.L_x_24) ;  /* 0xfffffff509a47547 */ /* 0x000fea000b83ffff */
.L_x_11:
[----:B------:R-:W-:Y:S02]  /*1a20*/  UIADD3 UR5, UPT, UPT, UR4, 0x2, URZ ;  /* 0x0000000204057890 */ /* 0x000fe4000fffe0ff */
[----:B------:R-:W-:-:S04]  /*1a30*/  UISETP.NE.AND UP0, UPT, UR4, 0x17, UPT ;  /* 0x000000170400788c */ /* 0x000fc8000bf05270 */
[----:B------:R-:W-:-:S04]  /*1a40*/  USEL UR5, UR5, 0x1, UP0 ;  /* 0x0000000105057887 */ /* 0x000fc80008000000 */
[----:B------:R-:W-:Y:S02]  /*1a50*/  UIADD3 UR6, UPT, UPT, UR5, 0x1, URZ ;  /* 0x0000000105067890 */ /* 0x000fe4000fffe0ff */
[----:B------:R-:W-:-:S04]  /*1a60*/  UISETP.NE.AND UP1, UPT, UR5, 0x18, UPT ;  /* 0x000000180500788c */ /* 0x000fc8000bf25270 */
[----:B------:R-:W-:Y:S02]  /*1a70*/  USEL UR15, UR6, 0x1, UP1 ;  /* 0x00000001060f7887 */ /* 0x000fe40008800000 */
[----:B------:R-:W-:Y:S02]  /*1a80*/  UISETP.EQ.XOR UP1, UPT, UR4, 0x17, !UP1 ;  /* 0x000000170400788c */ /* 0x000fe4000cf22a70 */
[----:B------:R-:W-:Y:S02]  /*1a90*/  UIADD3 UR5, UPT, UPT, UR15, 0x1, URZ ;  /* 0x000000010f057890 */ /* 0x000fe4000fffe0ff */
[----:B------:R-:W-:Y:S02]  /*1aa0*/  UISETP.NE.AND UP0, UPT, UR15, 0x18, UPT ;  /* 0x000000180f00788c */ /* 0x000fe4000bf05270 */
[----:B------:R-:W-:Y:S02]  /*1ab0*/  UISETP.EQ.XOR UP1, UPT, UR15, 0x18, UP1 ;  /* 0x000000180f00788c */ /* 0x000fe40008f22a70 */
[----:B------:R-:W-:-:S04]  /*1ac0*/  USEL UR14, UR5, 0x1, UP0 ;  /* 0x00000001050e7887 */ /* 0x000fc80008000000 */
        /* <DEDUP_REMOVED lines=43> */
[----:B------:R-:W-:Y:S01]  /*1d80*/  USEL UR12, UR4, 0x1, UP0 ;  /* 0x00000001040c7887 */ /* 0x000fe20008000000 */
[----:B------:R-:W1:Y:S03]  /*1d90*/  S2UR UR14, SR_CgaCtaId ;  /* 0x00000000000e79c3 */ /* 0x000e660000008800 */
[----:B------:R-:W-:-:S02]  /*1da0*/  UIADD3 UR4, UPT, UPT, UR12, 0x1, URZ ;  /* 0x000000010c047890 */ /* 0x000fc4000fffe0ff */
        /* <DEDUP_REMOVED lines=31> */
[----:B------:R-:W-:-:S03]  /*1fa0*/  UMOV UR4, 0x400 ;  /* 0x0000040000047882 */ /* 0x000fc60000000000 */
[----:B------:R-:W-:Y:S02]  /*1fb0*/  UISETP.EQ.XOR UP1, UPT, UR5, 0x18, UP1 ;  /* 0x000000180500788c */ /* 0x000fe40008f22a70 */
[----:B------:R-:W-:Y:S02]  /*1fc0*/  UISETP.NE.AND UP0, UPT, UR5, 0x18, UPT ;  /* 0x000000180500788c */ /* 0x000fe4000bf05270 */
[----:B------:R-:W-:Y:S02]  /*1fd0*/  USEL UR6, URZ, 0x1, !UP1 ;  /* 0x00000001ff067887 */ /* 0x000fe4000c800000 */
[----:B-1----:R-:W-:Y:S02]  /*1fe0*/  ULEA UR4, UR14, UR4, 0x18 ;  /* 0x000000040e047291 */ /* 0x002fe4000f8ec0ff */
[----:B------:R-:W-:Y:S02]  /*1ff0*/  USEL UR5, UR5, URZ, UP0 ;  /* 0x000000ff05057287 */ /* 0x000fe40008000000 */
[----:B------:R-:W-:Y:S01]  /*2000*/  LOP3.LUT R4, R4, UR6, RZ, 0x3c, !PT ;  /* 0x0000000604047c12 */ /* 0x000fe2000f8e3cff */
[----:B------:R-:W-:-:S02]  /*2010*/  UISETP.NE.AND UP0, UPT, UR57, URZ, UPT ;  /* 0x000000ff3900728c */ /* 0x000fc4000bf05270 */
[----:B------:R-:W-:Y:S01]  /*2020*/  ULEA UR5, UR5, UR4, 0x3 ;  /* 0x0000000405057291 */ /* 0x000fe2000f8e18ff */
[----:B------:R-:W-:-:S08]  /*2030*/  SHF.L.U32 R4, R4, 0x1f, RZ ;  /* 0x0000001f04047819 */ /* 0x000fd000000006ff */
[----:B------:R-:W1:Y:S02]  /*2040*/  SYNCS.PHASECHK.TRANS64.TRYWAIT P0, [UR5+0xd0], R4 ;  /* 0x0000d004ff0075a7 */ /* 0x000e640008001105 */
[----:B-1----:R-:W-:Y:S05]  /*2050*/  @!P0 BRA `(.L_x_25) ;  /* 0x0000008800488947 */ /* 0x002fea0003800000 */
.L_x_103:
[----:B------:R-:W-:Y:S04]  /*2060*/  BSSY.RECONVERGENT B0, `(.L_x_10) ;  /* 0x0000010000007945 */ /* 0x000fe80003800200 */
[----:B------:R-:W-:Y:S05]  /*2070*/  BRA.U UP0, `(.L_x_26) ;  /* 0x00000001002c7547 */ /* 0x000fea000b800000 */
[----:B------:R-:W-:Y:S02]  /*2080*/  ELECT P0, URZ, PT ;  /* 0x0000000000ff782f */ /* 0x000fe40003800000 */
[----:B------:R-:W-:-:S11]  /*2090*/  SHF.L.U32 R6, R6, 0x1f, RZ ;  /* 0x0000001f06067819 */ /* 0x000fd600000006ff */
[----:B-1---5:R-:W-:-:S04]  /*20a0*/  @P0 IMAD.MOV.U32 R3, RZ, RZ, 0x4000 ;  /* 0x00004000ff030424 */ /* 0x022fc800078e00ff */
[----:B------:R1:W-:Y:S01]  /*20b0*/  @P0 SYNCS.ARRIVE.TRANS64 RZ, [UR5+0x10], R3 ;  /* 0x00001003ffff09a7 */ /* 0x0003e20008000005 */
[----:B------:R-:W2:Y:S02]  /*20c0*/  SYNCS.PHASECHK.TRANS64.TRYWAIT P0, [UR4+0x8], R6 ;  /* 0x00000806ff0075a7 */ /* 0x000ea40008001104 */
[----:B-12---:R-:W-:Y:S05]  /*20d0*/  @!P0 BRA `(.L_x_27) ;  /* 0x0000008800448947 */ /* 0x006fea0003800000 */
.L_x_105:
[----:B------:R-:W-:-:S13]  /*20e0*/  ELECT P0, URZ, PT ;  /* 0x0000000000ff782f */ /* 0x000fda0003800000 */
[----:B------:R-:W-:Y:S05]  /*20f0*/  @!P0 BRA `(.L_x_28) ;  /* 0x0000000000188947 */ /* 0x000fea0003800000 */
[----:B-1----:R-:W-:-:S04]  /*2100*/  HFMA2 R3, -RZ, RZ, 0, -0.0 ;  /* 0x00008000ff037431 */ /* 0x002fc800000001ff */
[----:B------:R2:W-:Y:S01]  /*2110*/  SYNCS.ARRIVE.TRANS64 RZ, [UR4], R3 ;  /* 0x00000003ffff79a7 */ /* 0x0005e20008000004 */
[----:B------:R-:W-:Y:S05]  /*2120*/  BRA `(.L_x_28) ;  /* 0x00000000000c7947 */ /* 0x000fea0003800000 */
.L_x_26:
[----:B------:R-:W-:-:S04]  /*2130*/  SHF.L.U32 R6, R6, 0x1f, RZ ;  /* 0x0000001f06067819 */ /* 0x000fc800000006ff */
[----:B------:R-:W2:Y:S02]  /*2140*/  SYNCS.PHASECHK.TRANS64.TRYWAIT P0, [UR4+0x8], R6 ;  /* 0x00000806ff0075a7 */ /* 0x000ea40008001104 */
[----:B--2---:R-:W-:Y:S05]  /*2150*/  @!P0 BRA `(.L_x_29) ;  /* 0x0000008800408947 */ /* 0x004fea0003800000 */
.L_x_28:
[----:B------:R-:W-:Y:S05]  /*2160*/  BSYNC.RECONVERGENT B0 ;  /* 0x0000000000007941 */ /* 0x000fea0003800200 */
.L_x_10:
[----:B------:R-:W-:-:S13]  /*2170*/  ISETP.NE.AND P0, PT, R0, 0xc, PT ;  /* 0x0000000c0000780c */ /* 0x000fda0003f05270 */
[----:B------:R-:W-:Y:S05]  /*2180*/  @P0 BRA `(.L_x_9) ;  /* 0x0000001c00ac0947 */ /* 0x000fea0003800000 */
[----:B------:R-:W-:Y:S01]  /*2190*/  UMOV UR6, 0x400 ;  /* 0x0000040000067882 */ /* 0x000fe20000000000 */
[----:B------:R-:W-:Y:S01]  /*21a0*/  UMOV UR4, 0x20 ;  /* 0x0000002000047882 */ /* 0x000fe20000000000 */
[----:B------:R-:W-:Y:S02]  /*21b0*/  ULEA UR6, UR14, UR6, 0x18 ;  /* 0x000000060e067291 */ /* 0x000fe4000f8ec0ff */
[----:B------:R-:W-:-:S04]  /*21c0*/  UIADD3 UR4, UPT, UPT, -UR4, 0x100000, URZ ;  /* 0x0010000004047890 */ /* 0x000fc8000fffe1ff */
[----:B------:R-:W-:Y:S02]  /*21d0*/  USHF.L.U32 UR5, UR4, 0xb, URZ ;  /* 0x0000000b04057899 */ /* 0x000fe400080006ff */
[----:B------:R-:W-:Y:S01]  /*21e0*/  USHF.L.U32 UR4, UR4, 0x1, URZ ;  /* 0x0000000104047899 */ /* 0x000fe200080006ff */
[----:B------:R-:W-:Y:S01]  /*21f0*/  ELECT P0, URZ, PT ;  /* 0x0000000000ff782f */ /* 0x000fe20003800000 */
[----:B------:R-:W3:Y:S10]  /*2200*/  FENCE.VIEW.ASYNC.S ;  /* 0x00000000000073c6 */ /* 0x000ef40000000000 */
[----:B---3--:R3:W4:Y:S01]  /*2210*/  SYNCS.EXCH.64 URZ, [UR6+0x200], UR4 ;  /* 0x0002000406ff75b2 */ /* 0x0087220008000100 */
[----:B------:R-:W-:Y:S01]  /*2220*/  NOP ;  /* 0x0000000000007918 */ /* 0x000fe20000000000 */
[----:B------:R-:W1:-:S00]  /*2230*/  USETMAXREG.DEALLOC.CTAPOOL 0x30 ;  /* 0x00000030000079c8 */ /* 0x000e4000080e0500 */
[----:B----4-:R-:W-:Y:S01]  /*2240*/  NOP ;  /* 0x0000000000007918 */ /* 0x010fe20000000000 */
[----:B---3--:R-:W-:Y:S01]  /*2250*/  UMOV UR4, 0x40 ;  /* 0x0000004000047882 */ /* 0x008fe20000000000 */
[----:B------:R-:W-:Y:S01]  /*2260*/  UMOV UR5, 0x400 ;  /* 0x0000040000057882 */ /* 0x000fe20000000000 */
[----:B------:R-:W-:Y:S02]  /*2270*/  ULEA UR4, UR14, UR4, 0x18 ;  /* 0x000000040e047291 */ /* 0x000fe4000f8ec0ff */
[----:B------:R-:W-:-:S07]  /*2280*/  ULEA UR5, UR14, UR5, 0x18 ;  /* 0x000000050e057291 */ /* 0x000fce000f8ec0ff */
[----:B-12--5:R-:W1:Y:S02]  /*2290*/  LDS.U8 R3, [UR4] ;  /* 0x00000004ff037984 */ /* 0x026e640008000000 */
[----:B-1----:R-:W-:-:S13]  /*22a0*/  ISETP.NE.AND P0, PT, R3, RZ, PT ;  /* 0x000000ff0300720c */ /* 0x002fda0003f05270 */
[----:B------:R-:W-:Y:S05]  /*22b0*/  @P0 BRA `(.L_x_30) ;  /* 0x0000000400640947 */ /* 0x000fea0003800000 */
[----:B------:R-:W-:Y:S02]  /*22c0*/  ULOP3.LUT UR4, UR14, 0x1, URZ, 0xc0, !UPT ;  /* 0x000000010e047892 */ /* 0x000fe4000f8ec0ff */
[----:B------:R-:W-:Y:S02]  /*22d0*/  ULOP3.LUT UR6, UR14, 0x1, URZ, 0x3c, !UPT ;  /* 0x000000010e067892 */ /* 0x000fe4000f8e3cff */
[----:B------:R-:W-:-:S09]  /*22e0*/  UISETP.NE.U32.AND UP1, UPT, UR4, 0x1, UPT ;  /* 0x000000010400788c */ /* 0x000fd2000bf25070 */
[----:B------:R-:W-:Y:S05]  /*22f0*/  BRA.U !UP1, `(.L_x_31) ;  /* 0x0000000109d07547 */ /* 0x000fea000b800000 */
[----:B------:R-:W-:Y:S01]  /*2300*/  ELECT P0, URZ, PT ;  /* 0x0000000000ff782f */ /* 0x000fe20003800000 */
[----:B------:R-:W-:-:S12]  /*2310*/  BSSY B0, `(.L_x_31) ;  /* 0x0000032000007945 */ /* 0x000fd80003800000 */
[----:B------:R-:W-:Y:S05]  /*2320*/  @!P0 BRA `(.L_x_32) ;  /* 0x0000000000c08947 */ /* 0x000fea0003800000 */
[----:B------:R-:W-:Y:S01]  /*2330*/  UMOV UR4, 0x10 ;  /* 0x0000001000047882 */ /* 0x000fe20000000000 */
[----:B------:R-:W-:-:S04]  /*2340*/  IMAD.U32 R5, RZ, RZ, UR14 ;  /* 0x0000000eff057e24 */ /* 0x000fc8000f8e00ff */
[----:B------:R-:W-:Y:S04]  /*2350*/  DEPBAR.LE SB1, 0x36 ;  /* 0x00009d800000791a */ /* 0x000fe80000000000 */
[----:B------:R-:W1:Y:S02]  /*2360*/  UTCATOMSWS.2CTA.FIND_AND_SET.ALIGN UP0, UR4, UR4 ;  /* 0x00000004000475e3 */ /* 0x000e640008200800 */
[----:B-1----:R-:W-:Y:S01]  /*2370*/  PLOP3.LUT P0, PT, PT, PT, UP0, 0x80, 0x8 ;  /* 0x000000000008781c */ /* 0x002fe20003f0f008 */
[----:B------:R-:W-:-:S03]  /*2380*/  IMAD.U32 R9, RZ, RZ, UR4 ;  /* 0x00000004ff097e24 */ /* 0x000fc6000f8e00ff */
[----:B------:R-:W-:-:S04]  /*2390*/  SEL R3, RZ, 0xffffffff, !P0 ;  /* 0xffffffffff037807 */ /* 0x000fc80004000000 */
[----:B------:R-:W-:-:S13]  /*23a0*/  ISETP.NE.AND P0, PT, R3, RZ, PT ;  /* 0x000000ff0300720c */ /* 0x000fda0003f05270 */
[----:B------:R-:W-:Y:S05]  /*23b0*/  @P0 BRA `(.L_x_33) ;  /* 0x0000000000240947 */ /* 0x000fea0003800000 */
.L_x_34:
[----:B------:R-:W-:Y:S05]  /*23c0*/  NANOSLEEP 0x64 ;  /* 0x000000640000795d */ /* 0x000fea0003800000 */
[----:B------:R-:W-:-:S05]  /*23d0*/  UMOV UR4, 0x10 ;  /* 0x0000001000047882 */ /* 0x000fca0000000000 */
[----:B------:R-:W-:Y:S04]  /*23e0*/  DEPBAR.LE SB1, 0x36 ;  /* 0x00009d800000791a */ /* 0x000fe80000000000 */
[----:B------:R-:W1:Y:S02]  /*23f0*/  UTCATOMSWS.2CTA.FIND_AND_SET.ALIGN UP0, UR4, UR4 ;  /* 0x00000004000475e3 */ /* 0x000e640008200800 */
[----:B-1----:R-:W-:Y:S01]  /*2400*/  PLOP3.LUT P0, PT, PT, PT, UP0, 0x80, 0x8 ;  /* 0x000000000008781c */ /* 0x002fe20003f0f008 */
[----:B------:R-:W-:-:S03]  /*2410*/  IMAD.U32 R9, RZ, RZ, UR4 ;  /* 0x00000004ff097e24 */ /* 0x000fc6000f8e00ff */
[----:B------:R-:W-:-:S04]  /*2420*/  SEL R3, RZ, 0xffffffff, !P0 ;  /* 0xffffffffff037807 */ /* 0x000fc80004000000 */
[----:B------:R-:W-:-:S13]  /*2430*/  ISETP.NE.AND P0, PT, R3, RZ, PT ;  /* 0x000000ff0300720c */ /* 0x000fda0003f05270 */
[----:B------:R-:W-:Y:S05]  /*2440*/  @!P0 BRA `(.L_x_34) ;  /* 0xfffffffc00dc8947 */ /* 0x000fea000383ffff */
.L_x_33:
[----:B------:R-:W-:Y:S01]  /*2450*/  MOV R8, 0x60 ;  /* 0x0000006000087802 */ /* 0x000fe20000000f00 */
[----:B------:R-:W-:Y:S01]  /*2460*/  IMAD.U32 R7, RZ, RZ, UR5 ;  /* 0x00000005ff077e24 */ /* 0x000fe2000f8e00ff */
[----:B------:R-:W-:Y:S01]  /*2470*/  MOV R3, 0x58 ;  /* 0x0000005800037802 */ /* 0x000fe20000000f00 */
[----:B------:R-:W-:Y:S01]  /*2480*/  IMAD.U32 R4, RZ, RZ, UR6 ;  /* 0x00000006ff047e24 */ /* 0x000fe2000f8e00ff */
[C---:B------:R-:W-:Y:S02]  /*2490*/  LEA R8, R5.reuse, R8, 0x18 ;  /* 0x0000000805087211 */ /* 0x040fe400078ec0ff */
[----:B------:R-:W-:-:S03]  /*24a0*/  LEA R5, R5, R3, 0x18 ;  /* 0x0000000305057211 */ /* 0x000fc600078ec0ff */
[----:B------:R-:W1:Y:S02]  /*24b0*/  LDS R10, [R8] ;  /* 0x00000000080a7984 */ /* 0x000e640000000800 */
[----:B-1----:R-:W-:-:S04]  /*24c0*/  IMAD.U32 R10, R10, -0x80000000, RZ ;  /* 0x800000000a0a7824 */ /* 0x002fc800078e00ff */
[----:B------:R-:W1:Y:S02]  /*24d0*/  SYNCS.PHASECHK.TRANS64.TRYWAIT P0, [R5+URZ], R10 ;  /* 0x0000000a050075a7 */ /* 0x000e6400080011ff */
[----:B-1----:R-:W-:Y:S05]  /*24e0*/  @P0 BRA `(.L_x_35) ;  /* 0x0000000000080947 */ /* 0x002fea0003800000 */
[----:B------:R-:W1:Y:S02]  /*24f0*/  SYNCS.PHASECHK.TRANS64.TRYWAIT P0, [R5+URZ], R10 ;  /* 0x0000000a050075a7 */ /* 0x000e6400080011ff */
[----:B-1----:R-:W-:Y:S05]  /*2500*/  @!P0 BRA `(.L_x_36) ;  /* 0x0000008400708947 */ /* 0x002fea0003800000 */
.L_x_35:
[----:B------:R-:W-:Y:S01]  /*2510*/  VIADD R7, R7, 0x208 ;  /* 0x0000020807077836 */ /* 0x000fe20000000000 */
[C---:B-1----:R-:W-:Y:S01]  /*2520*/  PRMT R5, R4.reuse, 0x654, R5 ;  /* 0x0000065404057816 */ /* 0x042fe20000000005 */
[----:B------:R-:W-:Y:S02]  /*2530*/  IMAD.MOV.U32 R6, RZ, RZ, 0x4 ;  /* 0x00000004ff067424 */ /* 0x000fe400078e00ff */
[C---:B------:R-:W-:Y:S01]  /*2540*/  IMAD.SHL.U32 R3, R9.reuse, 0x20, RZ ;  /* 0x0000002009037824 */ /* 0x040fe200078e00ff */
[----:B------:R-:W-:Y:S01]  /*2550*/  PRMT R4, R4, 0x654, R7 ;  /* 0x0000065404047816 */ /* 0x000fe20000000007 */
[----:B------:R1:W-:Y:S01]  /*2560*/  SYNCS.ARRIVE.TRANS64.RED RZ, [R5+URZ], R6 ;  /* 0x0000000605ff79a7 */ /* 0x0003e200080004ff */
[----:B------:R-:W-:Y:S02]  /*2570*/  IADD3 R7, PT, PT, R9, 0x10, RZ ;  /* 0x0000001009077810 */ /* 0x000fe40007ffe0ff */
[----:B------:R2:W-:Y:S04]  /*2580*/  STS [UR5+0x208], R3 ;  /* 0x00020803ff007988 */ /* 0x0005e80008000805 */
[----:B------:R3:W-:Y:S01]  /*2590*/  STAS [R4.64], R9 ;  /* 0x0000000904007dbd */ /* 0x0007e2000c0008ff */
[----:B------:R-:W-:-:S02]  /*25a0*/  UMOV UR4, 0x50 ;  /* 0x0000005000047882 */ /* 0x000fc40000000000 */
[----:B------:R-:W-:Y:S01]  /*25b0*/  ULEA UR4, UR14, UR4, 0x18 ;  /* 0x000000040e047291 */ /* 0x000fe2000f8ec0ff */
[----:B-1----:R-:W-:Y:S01]  /*25c0*/  MOV R6, 0xffff ;  /* 0x0000ffff00067802 */ /* 0x002fe20000000f00 */
[----:B--2---:R-:W-:-:S03]  /*25d0*/  IMAD.MOV.U32 R3, RZ, RZ, 0x1 ;  /* 0x00000001ff037424 */ /* 0x004fc600078e00ff */
[----:B------:R-:W-:Y:S02]  /*25e0*/  SHF.L.U32 R6, R6, R9, RZ ;  /* 0x0000000906067219 */ /* 0x000fe400000006ff */
[----:B------:R-:W-:-:S04]  /*25f0*/  SHF.L.U32 R7, R3, R7, RZ ;  /* 0x0000000703077219 */ /* 0x000fc800000006ff */
[----:B------:R-:W-:-:S05]  /*2600*/  LOP3.LUT R6, R7, R6, RZ, 0xfc, !PT ;  /* 0x0000000607067212 */ /* 0x000fca00078efcff */
[----:B------:R3:W-:Y:S04]  /*2610*/  ATOMS.OR RZ, [UR4], R6 ;  /* 0x00000006ffff798c */ /* 0x0007e8000b000004 */
[----:B------:R3:W-:Y:S02]  /*2620*/  ATOMS.XOR RZ, [R8], R3 ;  /* 0x0000000308ff738c */ /* 0x0007e40003800000 */
.L_x_32:
[----:B------:R-:W-:Y:S05]  /*2630*/  BSYNC B0 ;  /* 0x0000000000007941 */ /* 0x000fea0003800000 */
.L_x_31:
[----:B------:R-:W-:Y:S05]  /*2640*/  BRA.U UP1, `(.L_x_37) ;  /* 0x0000000101907547 */ /* 0x000fea000b800000 */
[----:B------:R-:W-:Y:S05]  /*2650*/  WARPSYNC.ALL ;  /* 0x0000000000007948 */ /* 0x000fea0003800000 */
[----:B------:R-:W-:Y:S01]  /*2660*/  NOP ;  /* 0x0000000000007918 */ /* 0x000fe20000000000 */
[----:B------:R-:W-:-:S13]  /*2670*/  ELECT P0, URZ, PT ;  /* 0x0000000000ff782f */ /* 0x000fda0003800000 */
[----:B------:R-:W-:Y:S05]  /*2680*/  @!P0 BRA `(.L_x_37) ;  /* 0x0000000000808947 */ /* 0x000fea0003800000 */
[----:B---3--:R-:W-:Y:S01]  /*2690*/  IMAD.U32 R5, RZ, RZ, UR14 ;  /* 0x0000000eff057e24 */ /* 0x008fe2000f8e00ff */
[----:B------:R-:W-:Y:S02]  /*26a0*/  MOV R6, 0x60 ;  /* 0x0000006000067802 */ /* 0x000fe40000000f00 */
[----:B------:R-:W-:Y:S02]  /*26b0*/  MOV R4, 0x58 ;  /* 0x0000005800047802 */ /* 0x000fe40000000f00 */
        /* <DEDUP_REMOVED lines=8> */
.L_x_38:
[----:B-1----:R-:W1:Y:S01]  /*2740*/  LDS R9, [UR5+0x208] ;  /* 0x00020805ff097984 */ /* 0x002e620008000800 */
[----:B------:R-:W-:Y:S02]  /*2750*/  HFMA2 R3, -RZ, RZ, 0, 5.9604644775390625e-08 ;  /* 0x00000001ff037431 */ /* 0x000fe400000001ff */
[----:B------:R-:W-:Y:S02]  /*2760*/  IMAD.MOV.U32 R4, RZ, RZ, 0xffff ;  /* 0x0000ffffff047424 */ /* 0x000fe400078e00ff */
[----:B-1----:R-:W-:-:S03]  /*2770*/  IMAD.SHL.U32 R8, R9, 0x20, RZ ;  /* 0x0000002009087824 */ /* 0x002fc600078e00ff */
[----:B------:R-:W-:Y:S01]  /*2780*/  SHF.L.U32 R4, R4, R9, RZ ;  /* 0x0000000904047219 */ /* 0x000fe200000006ff */
[----:B------:R-:W-:Y:S01]  /*2790*/  VIADD R7, R9, 0x10 ;  /* 0x0000001009077836 */ /* 0x000fe20000000000 */
[----:B------:R1:W-:Y:S01]  /*27a0*/  STS [UR5+0x208], R8 ;  /* 0x00020808ff007988 */ /* 0x0003e20008000805 */
[----:B------:R-:W-:Y:S02]  /*27b0*/  UMOV UR4, 0x50 ;  /* 0x0000005000047882 */ /* 0x000fe40000000000 */
[----:B------:R-:W-:Y:S01]  /*27c0*/  ULEA UR4, UR14, UR4, 0x18 ;  /* 0x000000040e047291 */ /* 0x000fe2000f8ec0ff */
[----:B-1----:R-:W-:Y:S02]  /*27d0*/  SHF.L.U32 R8, R3, R7, RZ ;  /* 0x0000000703087219 */ /* 0x002fe400000006ff */
[----:B------:R-:W-:Y:S02]  /*27e0*/  MOV R7, UR6 ;  /* 0x0000000600077c02 */ /* 0x000fe40008000f00 */
[----:B------:R-:W-:-:S02]  /*27f0*/  LOP3.LUT R4, R8, R4, RZ, 0xfc, !PT ;  /* 0x0000000408047212 */ /* 0x000fc400078efcff */
[----:B------:R-:W-:-:S03]  /*2800*/  PRMT R7, R7, 0x654, R5 ;  /* 0x0000065407077816 */ /* 0x000fc60000000005 */
[----:B------:R1:W-:Y:S01]  /*2810*/  ATOMS.OR RZ, [UR4], R4 ;  /* 0x00000004ffff798c */ /* 0x0003e2000b000004 */
[----:B------:R1:W-:Y:S03]  /*2820*/  SYNCS.ARRIVE.TRANS64.RED.A1T0 RZ, [R7+URZ], RZ ;  /* 0x000000ff07ff79a7 */ /* 0x0003e600081004ff */
[----:B------:R1:W-:Y:S01]  /*2830*/  ATOMS.XOR RZ, [R6], R3 ;  /* 0x0000000306ff738c */ /* 0x0003e20003800000 */
[----:B------:R-:W-:Y:S05]  /*2840*/  BRA `(.L_x_37) ;  /* 0x0000000000107947 */ /* 0x000fea0003800000 */
.L_x_30:
[----:B------:R-:W-:Y:S02]  /*2850*/  MOV R3, 0xffffffff ;  /* 0xffffffff00037802 */ /* 0x000fe40000000f00 */
[----:B------:R-:W-:-:S03]  /*2860*/  MOV R4, 0x2890 ;  /* 0x0000289000047802 */ /* 0x000fc60000000f00 */
[----:B------:R1:W-:Y:S04]  /*2870*/  STS [UR5+0x208], R3 ;  /* 0x00020803ff007988 */ /* 0x0003e80008000805 */
[----:B-1----:R-:W-:Y:S05]  /*2880*/  CALL.REL.NOINC `($__internal_1_$__cuda_sm10x_tcgen05_guardrail_trap_phase_invalid_during_alloc) ;  /* 0x0000008800f47944 */ /* 0x002fea0003c00000 */
.L_x_37:
[----:B------:R-:W-:Y:S05]  /*2890*/  WARPSYNC.ALL ;  /* 0x0000000000007948 */ /* 0x000fea0003800000 */
[----:B------:R-:W-:Y:S01]  /*28a0*/  NOP ;  /* 0x0000000000007918 */ /* 0x000fe20000000000 */
[----:B------:R-:W2:Y:S01]  /*28b0*/  S2UR UR4, SR_CgaCtaId ;  /* 0x00000000000479c3 */ /* 0x000ea20000008800 */
[----:B-1-3--:R-:W-:-:S07]  /*28c0*/  MOV R3, 0x400 ;  /* 0x0000040000037802 */ /* 0x00afce0000000f00 */
[----:B------:R-:W-:Y:S01]  /*28d0*/  BAR.SYNC.DEFER_BLOCKING 0x2, 0x120 ;  /* 0x0084800000007b1d */ /* 0x000fe20000010000 */
[----:B------:R-:W-:Y:S01]  /*28e0*/  R2UR UR18, R3 ;  /* 0x00000000031272ca */ /* 0x000fe200000e0000 */
[----:B--2---:R-:W-:-:S05]  /*28f0*/  IMAD.U32 R10, RZ, RZ, UR4 ;  /* 0x00000004ff0a7e24 */ /* 0x004fca000f8e00ff */
[----:B------:R-:W-:-:S13]  /*2900*/  R2UR UR4, R10 ;  /* 0x000000000a0472ca */ /* 0x000fda00000e0000 */
[----:B------:R-:W-:-:S04]  /*2910*/  ULEA UR18, UR4, UR18, 0x18 ;  /* 0x0000001204127291 */ /* 0x000fc8000f8ec0ff */
[----:B------:R-:W-:-:S04]  /*2920*/  UIADD3 UR4, UPT, UPT, UR18, 0x4800, URZ ;  /* 0x0000480012047890 */ /* 0x000fc8000fffe0ff */
[----:B------:R-:W-:Y:S01]  /*2930*/  USHF.R.U32.HI UR4, URZ, 0x4, UR4 ;  /* 0x00000004ff047899 */ /* 0x000fe20008011604 */
[----:B------:R-:W-:Y:S03]  /*2940*/  LDS R15, [UR18+0x208] ;  /* 0x00020812ff0f7984 */ /* 0x000fe60008000800 */
[----:B------:R-:W-:-:S04]  /*2950*/  ULOP3.LUT UR4, UR4, 0x3fc0, URZ, 0xc0, !UPT ;  /* 0x00003fc004047892 */ /* 0x000fc8000f8ec0ff */
[----:B------:R-:W-:-:S06]  /*2960*/  ULOP3.LUT UR4, UR4, 0x10000, URZ, 0xfc, !UPT ;  /* 0x0001000004047892 */ /* 0x000fcc000f8efcff */
[----:B------:R-:W-:-:S05]  /*2970*/  IMAD.U32 R3, RZ, RZ, UR4 ;  /* 0x00000004ff037e24 */ /* 0x000fca000f8e00ff */
[----:B------:R-:W1:Y:S01]  /*2980*/  LDCU UR4, c[0x0][0x624] ;  /* 0x0000c480ff0477ac */ /* 0x000e620008000800 */
[----:B------:R-:W2:Y:S01]  /*2990*/  SHFL.IDX PT, R3, R3, RZ, 0x1f ;  /* 0x00001fff03037589 */ /* 0x000ea200000e0000 */
[----:B-1----:R-:W-:Y:S01]  /*29a0*/  UISETP.GE.AND UP0, UPT, UR58, UR4, UPT ;  /* 0x000000043a00728c */ /* 0x002fe2000bf06270 */
[----:B--2---:R-:W-:-:S08]  /*29b0*/  R2UR UR26, R3 ;  /* 0x00000000031a72ca */ /* 0x004fd000000e0000 */
[----:B------:R-:W-:Y:S07]  /*29c0*/  BRA.U UP0, `(.L_x_40) ;  /* 0x0000001100b87547 */ /* 0x000fee000b800000 */
[----:B------:R-:W1:Y:S01]  /*29d0*/  LDCU UR7, c[0x0][0x38c] ;  /* 0x00007180ff0777ac */ /* 0x000e620008000800 */
[----:B------:R-:W-:Y:S01]  /*29e0*/  HFMA2 R14, -RZ, RZ, 0, 0 ;  /* 0x00000000ff0e7431 */ /* 0x000fe200000001ff */
[----:B------:R-:W-:Y:S01]  /*29f0*/  CS2R R12, SRZ ;  /* 0x00000000000c7805 */ /* 0x000fe2000001ff00 */
[----:B------:R-:W-:Y:S02]  /*2a00*/  ULOP3.LUT UR63, UR59, 0xffff, URZ, 0xc0, !UPT ;  /* 0x0000ffff3b3f7892 */ /* 0x000fe4000f8ec0ff */
[----:B------:R-:W-:Y:S02]  /*2a10*/  ULOP3.LUT UR31, UR59, 0xffff, URZ, 0xc0, !UPT ;  /* 0x0000ffff3b1f7892 */ /* 0x000fe4000f8ec0ff */
[----:B------:R-:W-:Y:S02]  /*2a20*/  ULOP3.LUT UR29, UR59, 0xffff, URZ, 0xc0, !UPT ;  /* 0x0000ffff3b1d7892 */ /* 0x000fe4000f8ec0ff */
[----:B------:R-:W-:Y:S02]  /*2a30*/  ULOP3.LUT UR60, UR59, 0xffff, URZ, 0xc0, !UPT ;  /* 0x0000ffff3b3c7892 */ /* 0x000fe4000f8ec0ff */
[----:B------:R-:W-:-:S02]  /*2a40*/  UIADD3 UR24, UPT, UPT, UR26, 0x2, URZ ;  /* 0x000000021a187890 */ /* 0x000fc4000fffe0ff */
[----:B------:R-:W-:Y:S02]  /*2a50*/  UIADD3 UR22, UPT, UPT, UR26, 0x4, URZ ;  /* 0x000000041a167890 */ /* 0x000fe4000fffe0ff */
[----:B------:R-:W-:Y:S02]  /*2a60*/  UIADD3 UR20, UPT, UPT, UR26, 0x6, URZ ;  /* 0x000000061a147890 */ /* 0x000fe4000fffe0ff */
[----:B-1----:R-:W-:Y:S02]  /*2a70*/  UIADD3 UR5, UPT, UPT, -UR7, URZ, URZ ;  /* 0x000000ff07057290 */ /* 0x002fe4000fffe1ff */
[----:B------:R-:W-:Y:S02]  /*2a80*/  UIADD3 UR6, UPT, UPT, UR7, -0x1, URZ ;  /* 0xffffffff07067890 */ /* 0x000fe4000fffe0ff */
[----:B------:R-:W-:Y:S02]  /*2a90*/  USHF.R.S32.HI UR5, URZ, 0x1f, UR5 ;  /* 0x0000001fff057899 */ /* 0x000fe40008011405 */
[----:B------:R-:W-:-:S02]  /*2aa0*/  UISETP.GT.AND UP0, UPT, UR7, URZ, UPT ;  /* 0x000000ff0700728c */ /* 0x000fc4000bf04270 */
[----:B------:R-:W-:Y:S02]  /*2ab0*/  USHF.R.S32.HI UR4, URZ, 0x1f, UR6 ;  /* 0x0000001fff047899 */ /* 0x000fe40008011406 */
[----:B------:R-:W-:Y:S02]  /*2ac0*/  ULEA.HI UR5, UR5, -UR7, URZ, 0x7 ;  /* 0x8000000705057291 */ /* 0x000fe4000f8f38ff */
[----:B------:R-:W-:Y:S02]  /*2ad0*/  ULEA.HI UR4, UR4, UR6, URZ, 0x7 ;  /* 0x0000000604047291 */ /* 0x000fe4000f8f38ff */
[----:B------:R-:W-:Y:S02]  /*2ae0*/  USHF.R.S32.HI UR5, URZ, 0x7, UR5 ;  /* 0x00000007ff057899 */ /* 0x000fe40008011405 */
[----:B------:R-:W-:Y:S01]  /*2af0*/  USHF.R.S32.HI UR28, URZ, 0x7, UR4 ;  /* 0x00000007ff1c7899 */ /* 0x000fe20008011404 */
[----:B------:R-:W-:Y:S01]  /*2b00*/  UMOV UR56, UR58 ;  /* 0x0000003a00387c82 */ /* 0x000fe20008000000 */
[----:B------:R-:W-:Y:S01]  /*2b10*/  UMOV UR10, URZ ;  /* 0x000000ff000a7c82 */ /* 0x000fe20008000000 */
[----:B------:R-:W-:-:S02]  /*2b20*/  UISETP.NE.AND UP1, UPT, UR57, URZ, UPT ;  /* 0x000000ff3900728c */ /* 0x000fc4000bf25270 */
[----:B------:R-:W-:Y:S01]  /*2b30*/  UIADD3 UR64, UPT, UPT, UR18, 0x190, URZ ;  /* 0x0000019012407890 */ /* 0x000fe2000fffe0ff */
[----:B------:R-:W-:Y:S01]  /*2b40*/  UMOV UR54, 0x0 ;  /* 0x0000000000367882 */ /* 0x000fe20000000000 */
        /* <DEDUP_REMOVED lines=23> */
[----:B------:R-:W-:-:S02]  /*2cc0*/  UIADD3 UR30, UPT, UPT, UR18, 0x190, URZ ;  /* 0x00000190121e7890 */ /* 0x000fc4000fffe0ff */
        /* <DEDUP_REMOVED lines=9> */
[----:B------:R-:W-:Y:S01]  /*2d60*/  UIADD3 UR61, UPT, UPT, UR18, 0x1b0, URZ ;  /* 0x000001b0123d7890 */ /* 0x000fe2000fffe0ff */
[----:B------:R-:W-:Y:S01]  /*2d70*/  UMOV UR27, 0x40004040 ;  /* 0x40004040001b7882 */ /* 0x000fe20000000000 */
[----:B------:R-:W-:-:S02]  /*2d80*/  ULOP3.LUT UR59, UR59, 0xffff, URZ, 0xc0, !UPT ;  /* 0x0000ffff3b3b7892 */ /* 0x000fc4000f8ec0ff */
[----:B------:R-:W-:Y:S01]  /*2d90*/  @!UP0 ULOP3.LUT UR28, URZ, UR5, URZ, 0x33, !UPT ;  /* 0x00000005ff1c8292 */ /* 0x000fe2000f8e33ff */
[----:B------:R-:W-:Y:S01]  /*2da0*/  UMOV UR25, 0x40004040 ;  /* 0x4000404000197882 */ /* 0x000fe20000000000 */
[----:B------:R-:W-:Y:S01]  /*2db0*/  UMOV UR23, 0x40004040 ;  /* 0x4000404000177882 */ /* 0x000fe20000000000 */
[----:B------:R-:W-:Y:S01]  /*2dc0*/  UMOV UR21, 0x40004040 ;  /* 0x4000404000157882 */ /* 0x000fe20000000000 */
[----:B------:R-:W-:Y:S01]  /*2dd0*/  UMOV UR68, 0x0 ;  /* 0x0000000000447882 */ /* 0x000fe20000000000 */
[----:B------:R-:W-:Y:S01]  /*2de0*/  UMOV UR69, 0x10110490 ;  /* 0x1011049000457882 */ /* 0x000fe20000000000 */
[----:B------:R-:W-:Y:S01]  /*2df0*/  UMOV UR66, 0x0 ;  /* 0x0000000000427882 */ /* 0x000fe20000000000 */
[----:B------:R-:W-:-:S05]  /*2e00*/  UMOV UR67, 0x10110490 ;  /* 0x1011049000437882 */ /* 0x000fca0000000000 */
.L_x_53:
[----:B-1----:R-:W1:Y:S02]  /*2e10*/  S2UR UR4, SR_CgaSize ;  /* 0x00000000000479c3 */ /* 0x002e640000008a00 */
[----:B-1----:R-:W-:-:S12]  /*2e20*/  UIMAD UR4, UR4, -0xa0, URZ ;  /* 0xffffff60040478a4 */ /* 0x002fd8000f8e02ff */
[----:B------:R-:W1:Y:S02]  /*2e30*/  LDCU UR4, c[0x0][UR4+0x2c0] ;  /* 0x00005800040477ac */ /* 0x000e640008000800 */
[----:B-1----:R-:W-:Y:S01]  /*2e40*/  UIADD3 UR56, UPT, UPT, UR4, UR56, URZ ;  /* 0x0000003804387290 */ /* 0x002fe2000fffe0ff */
[----:B------:R-:W-:Y:S11]  /*2e50*/  BRA.U UP1, `(.L_x_41) ;  /* 0x0000000d01887547 */ /* 0x000ff6000b800000 */
[----:B------:R-:W-:Y:S02]  /*2e60*/  SHF.L.U32 R6, R13, 0x1f, RZ ;  /* 0x0000001f0d067819 */ /* 0x000fe400000006ff */
[----:B------:R-:W-:Y:S02]  /*2e70*/  SHF.L.U32 R4, R12, 0x1f, RZ ;  /* 0x0000001f0c047819 */ /* 0x000fe400000006ff */
[----:B------:R-:W1:Y:S02]  /*2e80*/  SYNCS.PHASECHK.TRANS64.TRYWAIT P0, [UR18], R6 ;  /* 0x00000006ff0075a7 */ /* 0x000e640008001112 */
[----:B-1----:R-:W-:Y:S05]  /*2e90*/  @!P0 BRA `(.L_x_42) ;  /* 0x0000007c003c8947 */ /* 0x002fea0003800000 */
.L_x_110:
[----:B------:R-:W-:-:S09]  /*2ea0*/  ULEA UR11, UR10, UR18, 0x3 ;  /* 0x000000120a0b7291 */ /* 0x000fd2000f8e18ff */
[----:B------:R-:W2:Y:S02]  /*2eb0*/  SYNCS.PHASECHK.TRANS64.TRYWAIT P0, [UR11+0x10], R4 ;  /* 0x00001004ff0075a7 */ /* 0x000ea4000800110b */
[----:B--2---:R-:W-:Y:S05]  /*2ec0*/  @!P0 BRA `(.L_x_43) ;  /* 0x0000007c004c8947 */ /* 0x004fea0003800000 */
.L_x_112:
[----:B------:R-:W-:Y:S01]  /*2ed0*/  ULEA UR4, UR10, UR18, 0xd ;  /* 0x000000120a047291 */ /* 0x000fe2000f8e68ff */
[----:B-1----:R-:W-:Y:S01]  /*2ee0*/  IMAD.MOV.U32 R3, RZ, RZ, RZ ;  /* 0x000000ffff037224 */ /* 0x002fe200078e00ff */
[----:B------:R-:W-:Y:S01]  /*2ef0*/  UMOV UR14, 0x0 ;  /* 0x00000000000e7882 */ /* 0x000fe20000000000 */
[----:B------:R-:W-:Y:S01]  /*2f00*/  UMOV UR15, 0x10200490 ;  /* 0x10200490000f7882 */ /* 0x000fe20000000000 */
[----:B------:R-:W-:Y:S02]  /*2f10*/  UIADD3 UR4, UPT, UPT, UR4, 0x8800, URZ ;  /* 0x0000880004047890 */ /* 0x000fe4000fffe0ff */
[C---:B------:R-:W-:Y:S01]  /*2f20*/  R2UR UR12, R3.reuse ;  /* 0x00000000030c72ca */ /* 0x040fe200000e0000 */
[----:B------:R-:W-:Y:S01]  /*2f30*/  UMOV UR5, 0x40004040 ;  /* 0x4000404000057882 */ /* 0x000fe20000000000 */
[----:B------:R-:W-:Y:S01]  /*2f40*/  USHF.R.U32.HI UR4, URZ, 0x4, UR4 ;  /* 0x00000004ff047899 */ /* 0x000fe20008011604 */
[----:B------:R-:W-:Y:S01]  /*2f50*/  R2UR UR13, R3 ;  /* 0x00000000030d72ca */ /* 0x000fe200000e0000 */
[----:B------:R-:W-:-:S02]  /*2f60*/  UIADD3 UR11, UPT, UPT, UR11, 0xd0, URZ ;  /* 0x000000d00b0b7890 */ /* 0x000fc4000fffe0ff */
[----:B------:R-:W-:Y:S01]  /*2f70*/  ULOP3.LUT UR4, UR4, 0x3fc0, URZ, 0xc0, !UPT ;  /* 0x00003fc004047892 */ /* 0x000fe2000f8ec0ff */
[----:B------:R-:W-:Y:S01]  /*2f80*/  UMOV UR16, 0x0 ;  /* 0x0000000000107882 */ /* 0x000fe20000000000 */
[----:B------:R-:W-:Y:S02]  /*2f90*/  UMOV UR17, 0x10200490 ;  /* 0x1020049000117882 */ /* 0x000fe40000000000 */
[----:B------:R-:W-:Y:S01]  /*2fa0*/  ULOP3.LUT UR4, UR4, 0x10000, URZ, 0xfc, !UPT ;  /* 0x0001000004047892 */ /* 0x000fe2000f8efcff */
[----:B------:R-:W-:Y:S01]  /*2fb0*/  UMOV UR9, 0x40004040 ;  /* 0x4000404000097882 */ /* 0x000fe20000000000 */
[----:B------:R-:W-:Y:S02]  /*2fc0*/  UMOV UR7, 0x40004040 ;  /* 0x4000404000077882 */ /* 0x000fe40000000000 */
[----:B------:R-:W-:Y:S02]  /*2fd0*/  UIADD3 UR8, UPT, UPT, UR4, 0x2, URZ ;  /* 0x0000000204087890 */ /* 0x000fe4000fffe0ff */
[----:B------:R-:W-:-:S03]  /*2fe0*/  UIADD3 UR6, UPT, UPT, UR4, 0x4, URZ ;  /* 0x0000000404067890 */ /* 0x000fc6000fffe0ff */
[----:B------:R1:W-:Y:S02]  /*2ff0*/  UTCHMMA.2CTA gdesc[UR26], gdesc[UR4], tmem[UR12], tmem[UR14], idesc[UR15], !UPT ;  /* 0x00ff0e041a0075ea */ /* 0x0003e4000fa0000c */
[----:B-1----:R-:W-:Y:S01]  /*3000*/  R2UR UR14, R3 ;  /* 0x00000000030e72ca */ /* 0x002fe200000e0000 */
[----:B------:R-:W-:-:S12]  /*3010*/  UIADD3 UR4, UPT, UPT, UR4, 0x6, URZ ;  /* 0x0000000604047890 */ /* 0x000fd8000fffe0ff */
[----:B------:R1:W-:Y:S01]  /*3020*/  UTCHMMA.2CTA gdesc[UR24], gdesc[UR8], tmem[UR14], tmem[UR16], idesc[UR17], UPT ;  /* 0x00ff1008180075ea */ /* 0x0003e2000ba0000e */
[----:B------:R-:W-:Y:S01]  /*3030*/  UTCHMMA.2CTA gdesc[UR22], gdesc[UR6], tmem[UR13], tmem[UR16], idesc[UR17], UPT ;  /* 0x00ff1006160075ea */ /* 0x000fe2000ba0000d */
[----:B------:R2:W-:Y:S01]  /*3040*/  UTCHMMA.2CTA gdesc[UR20], gdesc[UR4], tmem[UR12], tmem[UR16], idesc[UR17], UPT ;  /* 0x00ff1004140075ea */ /* 0x0005e2000ba0000c */
[----:B-1----:R-:W-:Y:S01]  /*3050*/  UMOV UR9, 0x3 ;  /* 0x0000000300097882 */ /* 0x002fe20000000000 */
[----:B------:R-:W-:Y:S01]  /*3060*/  UIADD3 UR8, UPT, UPT, UR10, 0x1, URZ ;  /* 0x000000010a087890 */ /* 0x000fe2000fffe0ff */
[----:B------:R1:W-:Y:S01]  /*3070*/  UTCBAR.2CTA.MULTICAST [UR64], URZ, UR9 ;  /* 0x000000ff400073e9 */ /* 0x0003e20008200809 */
[----:B------:R1:W-:Y:S01]  /*3080*/  UTCBAR.2CTA.MULTICAST [UR11], URZ, UR63 ;  /* 0x000000ff0b0073e9 */ /* 0x0003e2000820083f */
[----:B--2---:R-:W-:Y:S01]  /*3090*/  UMOV UR4, URZ ;  /* 0x000000ff00047c82 */ /* 0x004fe20008000000 */
[----:B------:R-:W-:-:S04]  /*30a0*/  UISETP.NE.AND UP0, UPT, UR8, 0x18, UPT ;  /* 0x000000180800788c */ /* 0x000fc8000bf05270 */
[----:B------:R-:W-:Y:S02]  /*30b0*/  USEL UR6, URZ, 0x1, UP0 ;  /* 0x00000001ff067887 */ /* 0x000fe40008000000 */
[----:B------:R-:W-:Y:S02]  /*30c0*/  USEL UR15, UR8, URZ, UP0 ;  /* 0x000000ff080f7287 */ /* 0x000fe40008000000 */
[----:B------:R-:W-:Y:S02]  /*30d0*/  UISETP.GE.AND UP0, UPT, UR28, 0x1, UPT ;  /* 0x000000011c00788c */ /* 0x000fe4000bf06270 */
[----:B------:R-:W-:-:S07]  /*30e0*/  LOP3.LUT R12, R12, UR6, RZ, 0x3c, !PT ;  /* 0x000000060c0c7c12 */ /* 0x000fce000f8e3cff */
[----:B------:R-:W-:Y:S05]  /*30f0*/  BRA.U !UP0, `(.L_x_44) ;  /* 0x0000000508b47547 */ /* 0x000fea000b800000 */
[----:B------:R-:W-:Y:S02]  /*3100*/  HFMA2 R3, -RZ, RZ, 0, 0 ;  /* 0x00000000ff037431 */ /* 0x000fe400000001ff */
[----:B------:R-:W-:Y:S01]  /*3110*/  IMAD.MOV.U32 R6, RZ, RZ, RZ ;  /* 0x000000ffff067224 */ /* 0x000fe200078e00ff */
[----:B------:R-:W-:Y:S01]  /*3120*/  CS2R R4, SRZ ;  /* 0x0000000000047805 */ /* 0x000fe2000001ff00 */
[----:B------:R-:W-:Y:S01]  /*3130*/  UMOV UR4, URZ ;  /* 0x000000ff00047c82 */ /* 0x000fe20008000000 */
[----:B------:R-:W-:-:S05]  /*3140*/  UMOV UR19, URZ ;  /* 0x000000ff00137c82 */ /* 0x000fca0008000000 */
.L_x_49:
[----:B------:R-:W-:Y:S01]  /*3150*/  ULEA UR14, UR15, UR18, 0x3 ;  /* 0x000000120f0e7291 */ /* 0x000fe2000f8e18ff */
[----:B-1----:R-:W-:Y:S01]  /*3160*/  SHF.L.U32 R9, R12, 0x1f, RZ ;  /* 0x0000001f0c097819 */ /* 0x002fe200000006ff */
[----:B------:R-:W-:Y:S01]  /*3170*/  UISETP.NE.U32.AND UP0, UPT, UR4, URZ, UPT ;  /* 0x000000ff0400728c */ /* 0x000fe2000bf05070 */
[----:B------:R-:W-:Y:S06]  /*3180*/  SHF.L.U32 R11, R14, 0x1f, RZ ;  /* 0x0000001f0e0b7819 */ /* 0x000fec00000006ff */
[----:B--2---:R-:W2:Y:S02]  /*3190*/  SYNCS.PHASECHK.TRANS64.TRYWAIT P0, [UR14+0x10], R9 ;  /* 0x00001009ff0075a7 */ /* 0x004ea4000800110e */
[----:B--2---:R-:W-:Y:S05]  /*31a0*/  @!P0 BRA `(.L_x_45) ;  /* 0x0000007800b08947 */ /* 0x004fea0003800000 */
.L_x_114:
[----:B------:R-:W3:Y:S01]  /*31b0*/  SYNCS.PHASECHK.TRANS64.TRYWAIT P0, [UR18+0x198], R11 ;  /* 0x0001980bff0075a7 */ /* 0x000ee20008001112 */
[----:B------:R-:W-:Y:S01]  /*31c0*/  ULEA UR4, UR15, UR18, 0xd ;  /* 0x000000120f047291 */ /* 0x000fe2000f8e68ff */
[----:B------:R-:W-:Y:S01]  /*31d0*/  HFMA2 R8, -RZ, RZ, 0, 3.814697265625e-06 ;  /* 0x00000040ff087431 */ /* 0x000fe200000001ff */
[----:B--2---:R-:W-:Y:S02]  /*31e0*/  MOV R7, 0x100 ;  /* 0x0000010000077802 */ /* 0x004fe40000000f00 */
[----:B------:R-:W-:Y:S04]  /*31f0*/  UIADD3 UR4, UPT, UPT, UR4, 0x8800, URZ ;  /* 0x0000880004047890 */ /* 0x000fe8000fffe0ff */
[----:B------:R-:W-:Y:S04]  /*3200*/  USHF.R.U32.HI UR4, URZ, 0x4, UR4 ;  /* 0x00000004ff047899 */ /* 0x000fe80008011604 */
[----:B------:R-:W-:Y:S01]  /*3210*/  ULOP3.LUT UR8, UR4, 0x3fc0, URZ, 0xc0, !UPT ;  /* 0x00003fc004087892 */ /* 0x000fe2000f8ec0ff */
[----:B---3--:R-:W-:Y:S11]  /*3220*/  @!P0 BRA `(.L_x_46) ;  /* 0x0000007800ac8947 */ /* 0x008ff60003800000 */
.L_x_116:
[----:B-1----:R-:W-:Y:S01]  /*3230*/  R2UR UR11, R8 ;  /* 0x00000000080b72ca */ /* 0x002fe200000e0000 */
[----:B------:R-:W-:Y:S01]  /*3240*/  UIADD3 UR4, UPT, UPT, UR8, 0x40, URZ ;  /* 0x0000004008047890 */ /* 0x000fe2000fffe0ff */
[----:B------:R-:W-:Y:S01]  /*3250*/  R2UR UR12, R7 ;  /* 0x00000000070c72ca */ /* 0x000fe200000e0000 */
[----:B------:R-:W-:Y:S01]  /*3260*/  IMAD.MOV.U32 R8, RZ, RZ, 0x48 ;  /* 0x00000048ff087424 */ /* 0x000fe200078e00ff */
[----:B------:R-:W-:Y:S01]  /*3270*/  UMOV UR6, UR8 ;  /* 0x0000000800067c82 */ /* 0x000fe20008000000 */
[----:B------:R-:W-:Y:S01]  /*3280*/  IMAD.MOV.U32 R7, RZ, RZ, 0x100 ;  /* 0x00000100ff077424 */ /* 0x000fe200078e00ff */
[----:B------:R-:W-:Y:S01]  /*3290*/  UMOV UR7, 0x80004020 ;  /* 0x8000402000077882 */ /* 0x000fe20000000000 */
[----:B------:R-:W-:Y:S01]  /*32a0*/  UMOV UR5, 0x80004020 ;  /* 0x8000402000057882 */ /* 0x000fe20000000000 */
[----:B------:R-:W-:Y:S01]  /*32b0*/  R2UR UR10, R8 ;  /* 0x00000000080a72ca */ /* 0x000fe200000e0000 */
[----:B------:R-:W-:Y:S01]  /*32c0*/  IMAD.MOV.U32 R8, RZ, RZ, 0x50 ;  /* 0x00000050ff087424 */ /* 0x000fe200078e00ff */
[C---:B------:R-:W-:Y:S04]  /*32d0*/  R2UR UR13, R7.reuse ;  /* 0x00000000070d72ca */ /* 0x040fe800000e0000 */
[----:B------:R-:W-:Y:S01]  /*32e0*/  R2UR UR9, R8 ;  /* 0x00000000080972ca */ /* 0x000fe200000e0000 */
[----:B------:R1:W-:Y:S01]  /*32f0*/  UTCHMMA.2CTA tmem[UR11], gdesc[UR6], tmem[UR12], tmem[UR54], idesc[UR55], UP0 ;  /* 0x00ff36060b0079ea */ /* 0x0003e2000820000c */
[----:B------:R-:W-:Y:S07]  /*3300*/  IMAD.MOV.U32 R8, RZ, RZ, 0x58 ;  /* 0x00000058ff087424 */ /* 0x000fee00078e00ff */
[----:B------:R3:W-:Y:S01]  /*3310*/  UTCHMMA.2CTA tmem[UR10], gdesc[UR4], tmem[UR13], tmem[UR52], idesc[UR53], UPT ;  /* 0x00ff34040a0079ea */ /* 0x0007e2000ba0000d */
[C---:B-1----:R-:W-:Y:S01]  /*3320*/  R2UR UR12, R7.reuse ;  /* 0x00000000070c72ca */ /* 0x042fe200000e0000 */
[----:B------:R-:W-:Y:S01]  /*3330*/  UIADD3 UR6, UPT, UPT, UR8, 0x80, URZ ;  /* 0x0000008008067890 */ /* 0x000fe2000fffe0ff */
[----:B------:R-:W-:Y:S01]  /*3340*/  R2UR UR11, R8 ;  /* 0x00000000080b72ca */ /* 0x000fe200000e0000 */
[----:B------:R-:W-:Y:S01]  /*3350*/  IMAD.MOV.U32 R8, RZ, RZ, 0x60 ;  /* 0x00000060ff087424 */ /* 0x000fe200078e00ff */
[----:B---3--:R-:W-:Y:S04]  /*3360*/  UIADD3 UR4, UPT, UPT, UR8, 0xc0, URZ ;  /* 0x000000c008047890 */ /* 0x008fe8000fffe0ff */
[----:B------:R-:W-:Y:S01]  /*3370*/  R2UR UR10, R8 ;  /* 0x00000000080a72ca */ /* 0x000fe200000e0000 */
[----:B------:R-:W-:Y:S04]  /*3380*/  IMAD.MOV.U32 R8, RZ, RZ, 0x68 ;  /* 0x00000068ff087424 */ /* 0x000fe800078e00ff */
[----:B------:R1:W-:Y:S02]  /*3390*/  UTCHMMA.2CTA tmem[UR9], gdesc[UR6], tmem[UR12], tmem[UR50], idesc[UR51], UPT ;  /* 0x00ff3206090079ea */ /* 0x0003e4000ba0000c */
[----:B------:R3:W-:Y:S01]  /*33a0*/  UTCHMMA.2CTA tmem[UR11], gdesc[UR4], tmem[UR13], tmem[UR48], idesc[UR49], UPT ;  /* 0x00ff30040b0079ea */ /* 0x0007e2000ba0000d */
[----:B-1----:R-:W-:Y:S01]  /*33b0*/  R2UR UR9, R8 ;  /* 0x00000000080972ca */ /* 0x002fe200000e0000 */
[----:B------:R-:W-:Y:S01]  /*33c0*/  UIADD3 UR6, UPT, UPT, UR8, 0x100, URZ ;  /* 0x0000010008067890 */ /* 0x000fe2000fffe0ff */
[----:B------:R-:W-:Y:S01]  /*33d0*/  IMAD.MOV.U32 R8, RZ, RZ, 0x70 ;  /* 0x00000070ff087424 */ /* 0x000fe200078e00ff */
[----:B---3--:R-:W-:Y:S01]  /*33e0*/  R2UR UR11, R7 ;  /* 0x00000000070b72ca */ /* 0x008fe200000e0000 */
[----:B------:R-:W-:Y:S06]  /*33f0*/  UIADD3 UR4, UPT, UPT, UR8, 0x140, URZ ;  /* 0x0000014008047890 */ /* 0x000fec000fffe0ff */
[----:B------:R1:W-:Y:S06]  /*3400*/  UTCHMMA.2CTA tmem[UR10], gdesc[UR6], tmem[UR12], tmem[UR46], idesc[UR47], UPT ;  /* 0x00ff2e060a0079ea */ /* 0x0003ec000ba0000c */
[----:B------:R1:W-:Y:S01]  /*3410*/  UTCHMMA.2CTA tmem[UR9], gdesc[UR4], tmem[UR11], tmem[UR44], idesc[UR45], UPT ;  /* 0x00ff2c04090079ea */ /* 0x0003e2000ba0000b */
[----:B------:R-:W3:Y:S02]  /*3420*/  SYNCS.PHASECHK.TRANS64.TRYWAIT P0, [UR18+0x1a0], R11 ;  /* 0x0001a00bff0075a7 */ /* 0x000ee40008001112 */
[----:B-1-3--:R-:W-:Y:S05]  /*3430*/  @!P0 BRA `(.L_x_47) ;  /* 0x0000007800488947 */ /* 0x00afea0003800000 */
.L_x_118:
[----:B------:R-:W-:Y:S01]  /*3440*/  UIADD3 UR6, UPT, UPT, UR8, 0x180, URZ ;  /* 0x0000018008067890 */ /* 0x000fe2000fffe0ff */
[----:B------:R-:W-:Y:S01]  /*3450*/  R2UR UR12, R8 ;  /* 0x00000000080c72ca */ /* 0x000fe200000e0000 */
[----:B------:R-:W-:Y:S01]  /*3460*/  UIADD3 UR9, UPT, UPT, UR15, 0x1, URZ ;  /* 0x000000010f097890 */ /* 0x000fe2000fffe0ff */
[----:B------:R-:W-:Y:S01]  /*3470*/  R2UR UR13, R7 ;  /* 0x00000000070d72ca */ /* 0x000fe200000e0000 */
[----:B------:R-:W-:Y:S01]  /*3480*/  UMOV UR7, 0x80004020 ;  /* 0x8000402000077882 */ /* 0x000fe20000000000 */
[----:B------:R-:W-:Y:S01]  /*3490*/  IMAD.MOV.U32 R8, RZ, RZ, 0x78 ;  /* 0x00000078ff087424 */ /* 0x000fe200078e00ff */
[----:B------:R-:W-:Y:S01]  /*34a0*/  UISETP.NE.AND UP0, UPT, UR9, 0x18, UPT ;  /* 0x000000180900788c */ /* 0x000fe2000bf05270 */
[----:B------:R-:W-:Y:S01]  /*34b0*/  IMAD.MOV.U32 R7, RZ, RZ, 0x100 ;  /* 0x00000100ff077424 */ /* 0x000fe200078e00ff */
[----:B------:R-:W-:Y:S02]  /*34c0*/  UIADD3 UR4, UPT, UPT, UR8, 0x1c0, URZ ;  /* 0x000001c008047890 */ /* 0x000fe4000fffe0ff */
[----:B------:R-:W-:Y:S01]  /*34d0*/  USEL UR8, URZ, 0x1, UP0 ;  /* 0x00000001ff087887 */ /* 0x000fe20008000000 */
[----:B------:R-:W-:Y:S01]  /*34e0*/  R2UR UR10, R8 ;  /* 0x00000000080a72ca */ /* 0x000fe200000e0000 */
[----:B------:R-:W-:Y:S01]  /*34f0*/  UMOV UR5, 0x80004020 ;  /* 0x8000402000057882 */ /* 0x000fe20000000000 */
[----:B------:R-:W-:Y:S03]  /*3500*/  R2UR UR11, R7 ;  /* 0x00000000070b72ca */ /* 0x000fe600000e0000 */
[----:B------:R3:W-:Y:S01]  /*3510*/  UTCHMMA.2CTA tmem[UR12], gdesc[UR6], tmem[UR13], tmem[UR42], idesc[UR43], UPT ;  /* 0x00ff2a060c0079ea */ /* 0x0007e2000ba0000d */
[----:B------:R-:W-:Y:S05]  /*3520*/  LOP3.LUT R12, R12, UR8, RZ, 0x3c, !PT ;  /* 0x000000080c0c7c12 */ /* 0x000fea000f8e3cff */
[----:B-12---:R-:W-:Y:S04]  /*3530*/  IMAD.U32 R9, R12, -0x80000000, RZ ;  /* 0x800000000c097824 */ /* 0x006fe800078e00ff */
[----:B------:R1:W-:Y:S01]  /*3540*/  UTCHMMA.2CTA tmem[UR10], gdesc[UR4], tmem[UR11], tmem[UR40], idesc[UR41], UPT ;  /* 0x00ff28040a0079ea */ /* 0x0003e2000ba0000b */
[----:B---3--:R-:W-:Y:S02]  /*3550*/  UIADD3 UR6, UPT, UPT, UR14, 0xd0, URZ ;  /* 0x000000d00e067890 */ /* 0x008fe4000fffe0ff */
[----:B------:R-:W-:Y:S04]  /*3560*/  USEL UR14, UR9, URZ, UP0 ;  /* 0x000000ff090e7287 */ /* 0x000fe80008000000 */
[----:B------:R-:W-:Y:S03]  /*3570*/  ULEA UR15, UR14, UR18, 0x3 ;  /* 0x000000120e0f7291 */ /* 0x000fe6000f8e18ff */
[----:B------:R1:W-:Y:S06]  /*3580*/  UTCBAR.2CTA.MULTICAST [UR6], URZ, UR31 ;  /* 0x000000ff060073e9 */ /* 0x0003ec000820081f */
[----:B------:R-:W2:Y:S02]  /*3590*/  SYNCS.PHASECHK.TRANS64.TRYWAIT P0, [UR15+0x10], R9 ;  /* 0x00001009ff0075a7 */ /* 0x000ea4000800110f */
[----:B-12---:R-:W-:Y:S05]  /*35a0*/  @!P0 BRA `(.L_x_48) ;  /* 0x00000078000c8947 */ /* 0x006fea0003800000 */
.L_x_120:
[----:B------:R-:W-:Y:S01]  /*35b0*/  ULEA UR4, UR14, UR18, 0xd ;  /* 0x000000120e047291 */ /* 0x000fe2000f8e68ff */
[----:B------:R-:W-:Y:S01]  /*35c0*/  R2UR UR13, R6 ;  /* 0x00000000060d72ca */ /* 0x000fe200000e0000 */
[----:B------:R-:W-:Y:S01]  /*35d0*/  UIADD3 UR19, UPT, UPT, UR19, 0x1, URZ ;  /* 0x0000000113137890 */ /* 0x000fe2000fffe0ff */
[----:B------:R-:W-:Y:S01]  /*35e0*/  R2UR UR17, R5 ;  /* 0x00000000051172ca */ /* 0x000fe200000e0000 */
[----:B------:R-:W-:Y:S01]  /*35f0*/  UIADD3 UR4, UPT, UPT, UR4, 0x8800, URZ ;  /* 0x0000880004047890 */ /* 0x000fe2000fffe0ff */
[----:B------:R-:W-:Y:S01]  /*3600*/  R2UR UR16, R4 ;  /* 0x00000000041072ca */ /* 0x000fe200000e0000 */
[----:B------:R-:W-:Y:S01]  /*3610*/  UMOV UR11, 0x40004040 ;  /* 0x40004040000b7882 */ /* 0x000fe20000000000 */
[----:B------:R-:W-:Y:S01]  /*3620*/  UMOV UR9, 0x40004040 ;  /* 0x4000404000097882 */ /* 0x000fe20000000000 */
[----:B------:R-:W-:Y:S01]  /*3630*/  USHF.R.U32.HI UR4, URZ, 0x4, UR4 ;  /* 0x00000004ff047899 */ /* 0x000fe20008011604 */
[----:B------:R-:W-:Y:S01]  /*3640*/  R2UR UR12, R3 ;  /* 0x00000000030c72ca */ /* 0x000fe200000e0000 */
[----:B------:R-:W-:Y:S01]  /*3650*/  UMOV UR7, 0x40004040 ;  /* 0x4000404000077882 */ /* 0x000fe20000000000 */
[----:B------:R-:W-:Y:S01]  /*3660*/  UMOV UR5, 0x40004040 ;  /* 0x4000404000057882 */ /* 0x000fe20000000000 */
[----:B------:R-:W-:Y:S01]  /*3670*/  ULOP3.LUT UR4, UR4, 0x3fc0, URZ, 0xc0, !UPT ;  /* 0x00003fc004047892 */ /* 0x000fe2000f8ec0ff */
[----:B------:R-:W-:Y:S03]  /*3680*/  LOP3.LUT R14, R14, 0x1, RZ, 0x3c, !PT ;  /* 0x000000010e0e7812 */ /* 0x000fe600078e3cff */
[----:B------:R-:W-:Y:S04]  /*3690*/  ULOP3.LUT UR10, UR4, 0x10000, URZ, 0xfc, !UPT ;  /* 0x00010000040a7892 */ /* 0x000fe8000f8efcff */
[----:B------:R-:W-:Y:S02]  /*36a0*/  UIADD3 UR8, UPT, UPT, UR10, 0x2, URZ ;  /* 0x000000020a087890 */ /* 0x000fe4000fffe0ff */
[----:B------:R-:W-:Y:S02]  /*36b0*/  UIADD3 UR6, UPT, UPT, UR10, 0x4, URZ ;  /* 0x000000040a067890 */ /* 0x000fe4000fffe0ff */
[----:B------:R-:W-:Y:S01]  /*36c0*/  UIADD3 UR4, UPT, UPT, UR10, 0x6, URZ ;  /* 0x000000060a047890 */ /* 0x000fe2000fffe0ff */
[----:B------:R2:W-:Y:S04]  /*36d0*/  UTCHMMA.2CTA gdesc[UR26], gdesc[UR10], tmem[UR13], tmem[UR38], idesc[UR39], !UPT ;  /* 0x00ff260a1a0075ea */ /* 0x0005e8000fa0000d */
[----:B------:R3:W-:Y:S02]  /*36e0*/  UTCHMMA.2CTA gdesc[UR24], gdesc[UR8], tmem[UR17], tmem[UR36], idesc[UR37], UPT ;  /* 0x00ff2408180075ea */ /* 0x0007e4000ba00011 */
[----:B------:R-:W-:Y:S02]  /*36f0*/  UTCHMMA.2CTA gdesc[UR22], gdesc[UR6], tmem[UR16], tmem[UR34], idesc[UR35], UPT ;  /* 0x00ff2206160075ea */ /* 0x000fe4000ba00010 */
[----:B------:R4:W-:Y:S01]  /*3700*/  UTCHMMA.2CTA gdesc[UR20], gdesc[UR4], tmem[UR12], tmem[UR32], idesc[UR33], UPT ;  /* 0x00ff2004140075ea */ /* 0x0009e2000ba0000c */
[----:B--2---:R-:W-:Y:S02]  /*3710*/  UMOV UR10, 0x3 ;  /* 0x00000003000a7882 */ /* 0x004fe40000000000 */
[----:B------:R2:W-:Y:S01]  /*3720*/  UTCBAR.2CTA.MULTICAST [UR30], URZ, UR10 ;  /* 0x000000ff1e0073e9 */ /* 0x0005e2000820080a */
[----:B---3--:R-:W-:Y:S02]  /*3730*/  UIADD3 UR9, UPT, UPT, UR15, 0xd0, URZ ;  /* 0x000000d00f097890 */ /* 0x008fe4000fffe0ff */
[----:B------:R-:W-:Y:S01]  /*3740*/  UIADD3 UR8, UPT, UPT, UR14, 0x1, URZ ;  /* 0x000000010e087890 */ /* 0x000fe2000fffe0ff */
[----:B----4-:R-:W-:Y:S03]  /*3750*/  UMOV UR4, 0x1 ;  /* 0x0000000100047882 */ /* 0x010fe60000000000 */
[----:B------:R-:W-:Y:S03]  /*3760*/  UISETP.NE.AND UP0, UPT, UR8, 0x18, UPT ;  /* 0x000000180800788c */ /* 0x000fe6000bf05270 */
[----:B------:R2:W-:Y:S01]  /*3770*/  UTCBAR.2CTA.MULTICAST [UR9], URZ, UR29 ;  /* 0x000000ff090073e9 */ /* 0x0005e2000820081d */
[----:B------:R-:W-:Y:S02]  /*3780*/  USEL UR6, URZ, 0x1, UP0 ;  /* 0x00000001ff067887 */ /* 0x000fe40008000000 */
[----:B------:R-:W-:Y:S02]  /*3790*/  USEL UR15, UR8, URZ, UP0 ;  /* 0x000000ff080f7287 */ /* 0x000fe40008000000 */
[----:B------:R-:W-:Y:S02]  /*37a0*/  UISETP.NE.AND UP0, UPT, UR19, UR28, UPT ;  /* 0x0000001c1300728c */ /* 0x000fe4000bf05270 */
[----:B------:R-:W-:Y:S07]  /*37b0*/  LOP3.LUT R12, R12, UR6, RZ, 0x3c, !PT ;  /* 0x000000060c0c7c12 */ /* 0x000fee000f8e3cff */
[----:B------:R-:W-:Y:S05]  /*37c0*/  BRA.U UP0, `(.L_x_49) ;  /* 0xfffffff900607547 */ /* 0x000fea000b83ffff */
.L_x_44:
[----:B-12---:R-:W-:Y:S01]  /*37d0*/  ULEA UR9, UR15, UR18, 0x3 ;  /* 0x000000120f097291 */ /* 0x006fe2000f8e18ff */
[----:B------:R-:W-:Y:S01]  /*37e0*/  SHF.L.U32 R4, R12, 0x1f, RZ ;  /* 0x0000001f0c047819 */ /* 0x000fe200000006ff */
[----:B------:R1:W-:Y:S01]  /*37f0*/  UTCBAR.2CTA.MULTICAST [UR62], URZ, UR60 ;  /* 0x000000ff3e0073e9 */ /* 0x0003e2000820083c */
[----:B------:R-:W-:Y:S01]  /*3800*/  UISETP.NE.U32.AND UP0, UPT, UR4, URZ, UPT ;  /* 0x000000ff0400728c */ /* 0x000fe2000bf05070 */
[----:B------:R-:W-:-:S05]  /*3810*/  SHF.L.U32 R6, R14, 0x1f, RZ ;  /* 0x0000001f0e067819 */ /* 0x000fca00000006ff */
[----:B------:R-:W2:Y:S02]  /*3820*/  SYNCS.PHASECHK.TRANS64.TRYWAIT P0, [UR9+0x10], R4 ;  /* 0x00001004ff0075a7 */ /* 0x000ea40008001109 */
[----:B-12---:R-:W-:Y:S05]  /*3830*/  @!P0 BRA `(.L_x_50) ;  /* 0x0000007400848947 */ /* 0x006fea0003800000 */
.L_x_122:
[----:B------:R-:W2:Y:S01]  /*3840*/  SYNCS.PHASECHK.TRANS64.TRYWAIT P0, [UR18+0x198], R6 ;  /* 0x00019806ff0075a7 */ /* 0x000ea20008001112 */
[----:B------:R-:W-:Y:S01]  /*3850*/  ULEA UR8, UR15, UR18, 0xd ;  /* 0x000000120f087291 */ /* 0x000fe2000f8e68ff */
[----:B------:R-:W-:Y:S01]  /*3860*/  HFMA2 R4, -RZ, RZ, 0, 3.814697265625e-06 ;  /* 0x00000040ff047431 */ /* 0x000fe200000001ff */
[----:B-1----:R-:W-:Y:S02]  /*3870*/  MOV R3, 0x100 ;  /* 0x0000010000037802 */ /* 0x002fe40000000f00 */
[----:B------:R-:W-:-:S04]  /*3880*/  UIADD3 UR8, UPT, UPT, UR8, 0x8800, URZ ;  /* 0x0000880008087890 */ /* 0x000fc8000fffe0ff */
[----:B------:R-:W-:-:S04]  /*3890*/  USHF.R.U32.HI UR8, URZ, 0x4, UR8 ;  /* 0x00000004ff087899 */ /* 0x000fc80008011608 */
[----:B------:R-:W-:Y:S01]  /*38a0*/  ULOP3.LUT UR8, UR8, 0x3fc0, URZ, 0xc0, !UPT ;  /* 0x00003fc008087892 */ /* 0x000fe2000f8ec0ff */
[----:B--2---:R-:W-:Y:S11]  /*38b0*/  @!P0 BRA `(.L_x_51) ;  /* 0x0000007400808947 */ /* 0x004ff60003800000 */
.L_x_124:
[----:B------:R-:W-:Y:S01]  /*38c0*/  R2UR UR12, R4 ;  /* 0x00000000040c72ca */ /* 0x000fe200000e0000 */
[----:B------:R-:W-:Y:S01]  /*38d0*/  IMAD.MOV.U32 R4, RZ, RZ, 0x48 ;  /* 0x00000048ff047424 */ /* 0x000fe200078e00ff */
[----:B------:R-:W-:Y:S01]  /*38e0*/  R2UR UR13, R3 ;  /* 0x00000000030d72ca */ /* 0x000fe200000e0000 */
[----:B------:R-:W-:Y:S01]  /*38f0*/  UMOV UR10, 0x0 ;  /* 0x00000000000a7882 */ /* 0x000fe20000000000 */
[----:B------:R-:W-:Y:S01]  /*3900*/  UMOV UR11, 0x10110490 ;  /* 0x10110490000b7882 */ /* 0x000fe20000000000 */
[----:B------:R-:W-:Y:S01]  /*3910*/  UMOV UR6, UR8 ;  /* 0x0000000800067c82 */ /* 0x000fe20008000000 */
[----:B------:R-:W-:Y:S01]  /*3920*/  UMOV UR7, 0x80004020 ;  /* 0x8000402000077882 */ /* 0x000fe20000000000 */
[----:B------:R-:W-:Y:S01]  /*3930*/  IMAD.MOV.U32 R3, RZ, RZ, 0x100 ;  /* 0x00000100ff037424 */ /* 0x000fe200078e00ff */
[----:B------:R-:W-:Y:S01]  /*3940*/  UIADD3 UR4, UPT, UPT, UR8, 0x40, URZ ;  /* 0x0000004008047890 */ /* 0x000fe2000fffe0ff */
[----:B------:R-:W-:Y:S01]  /*3950*/  UMOV UR16, 0x0 ;  /* 0x0000000000107882 */ /* 0x000fe20000000000 */
[----:B------:R-:W-:-:S02]  /*3960*/  UMOV UR17, 0x10110490 ;  /* 0x1011049000117882 */ /* 0x000fc40000000000 */
[C---:B------:R-:W-:Y:S01]  /*3970*/  R2UR UR14, R3.reuse ;  /* 0x00000000030e72ca */ /* 0x040fe200000e0000 */
[----:B------:R-:W-:Y:S02]  /*3980*/  UMOV UR5, 0x80004020 ;  /* 0x8000402000057882 */ /* 0x000fe40000000000 */
[----:B------:R2:W-:Y:S02]  /*3990*/  UTCHMMA.2CTA tmem[UR12], gdesc[UR6], tmem[UR13], tmem[UR10], idesc[UR11], UP0 ;  /* 0x00ff0a060c0079ea */ /* 0x0005e4000820000d */
[----:B--2---:R-:W-:Y:S01]  /*39a0*/  R2UR UR11, R4 ;  /* 0x00000000040b72ca */ /* 0x004fe200000e0000 */
[----:B------:R-:W-:Y:S01]  /*39b0*/  IMAD.MOV.U32 R4, RZ, RZ, 0x50 ;  /* 0x00000050ff047424 */ /* 0x000fe200078e00ff */
[----:B------:R-:W-:Y:S01]  /*39c0*/  R2UR UR13, R3 ;  /* 0x00000000030d72ca */ /* 0x000fe200000e0000 */
[----:B------:R-:W-:-:S03]  /*39d0*/  UIADD3 UR6, UPT, UPT, UR8, 0x80, URZ ;  /* 0x0000008008067890 */ /* 0x000fc6000fffe0ff */
[----:B------:R-:W-:Y:S01]  /*39e0*/  R2UR UR10, R4 ;  /* 0x00000000040a72ca */ /* 0x000fe200000e0000 */
[----:B------:R-:W-:-:S05]  /*39f0*/  IMAD.MOV.U32 R4, RZ, RZ, 0x58 ;  /* 0x00000058ff047424 */ /* 0x000fca00078e00ff */
[----:B------:R-:W-:Y:S01]  /*3a00*/  R2UR UR12, R4 ;  /* 0x00000000040c72ca */ /* 0x000fe200000e0000 */
[----:B------:R2:W-:Y:S01]  /*3a10*/  UTCHMMA.2CTA tmem[UR11], gdesc[UR4], tmem[UR14], tmem[UR16], idesc[UR17], UPT ;  /* 0x00ff10040b0079ea */ /* 0x0005e2000ba0000e */
[----:B------:R-:W-:-:S05]  /*3a20*/  IMAD.MOV.U32 R4, RZ, RZ, 0x60 ;  /* 0x00000060ff047424 */ /* 0x000fca00078e00ff */
[----:B------:R3:W-:Y:S01]  /*3a30*/  UTCHMMA.2CTA tmem[UR10], gdesc[UR6], tmem[UR13], tmem[UR76], idesc[UR77], UPT ;  /* 0x00ff4c060a0079ea */ /* 0x0007e2000ba0000d */
[----:B--2---:R-:W-:Y:S01]  /*3a40*/  UIADD3 UR4, UPT, UPT, UR8, 0xc0, URZ ;  /* 0x000000c008047890 */ /* 0x004fe2000fffe0ff */
[----:B------:R-:W-:Y:S01]  /*3a50*/  R2UR UR11, R4 ;  /* 0x00000000040b72ca */ /* 0x000fe200000e0000 */
[----:B------:R-:W-:Y:S01]  /*3a60*/  IMAD.MOV.U32 R4, RZ, RZ, 0x68 ;  /* 0x00000068ff047424 */ /* 0x000fe200078e00ff */
[----:B---3--:R-:W-:-:S04]  /*3a70*/  UIADD3 UR6, UPT, UPT, UR8, 0x100, URZ ;  /* 0x0000010008067890 */ /* 0x008fc8000fffe0ff */
[----:B------:R-:W-:Y:S01]  /*3a80*/  R2UR UR10, R4 ;  /* 0x00000000040a72ca */ /* 0x000fe200000e0000 */
[----:B------:R-:W-:Y:S01]  /*3a90*/  IMAD.MOV.U32 R4, RZ, RZ, 0x70 ;  /* 0x00000070ff047424 */ /* 0x000fe200078e00ff */
[----:B------:R2:W-:Y:S05]  /*3aa0*/  UTCHMMA.2CTA tmem[UR12], gdesc[UR4], tmem[UR14], tmem[UR74], idesc[UR75], UPT ;  /* 0x00ff4a040c0079ea */ /* 0x0005ea000ba0000e */
[----:B------:R3:W-:Y:S01]  /*3ab0*/  UTCHMMA.2CTA tmem[UR11], gdesc[UR6], tmem[UR13], tmem[UR72], idesc[UR73], UPT ;  /* 0x00ff48060b0079ea */ /* 0x0007e2000ba0000d */
[----:B--2---:R-:W-:Y:S01]  /*3ac0*/  R2UR UR12, R3 ;  /* 0x00000000030c72ca */ /* 0x004fe200000e0000 */
[----:B------:R-:W-:-:S12]  /*3ad0*/  UIADD3 UR4, UPT, UPT, UR8, 0x140, URZ ;  /* 0x0000014008047890 */ /* 0x000fd8000fffe0ff */
[----:B------:R3:W-:Y:S01]  /*3ae0*/  UTCHMMA.2CTA tmem[UR10], gdesc[UR4], tmem[UR12], tmem[UR70], idesc[UR71], UPT ;  /* 0x00ff46040a0079ea */ /* 0x0007e2000ba0000c */
[----:B------:R-:W2:Y:S02]  /*3af0*/  SYNCS.PHASECHK.TRANS64.TRYWAIT P0, [UR18+0x1a0], R6 ;  /* 0x0001a006ff0075a7 */ /* 0x000ea40008001112 */
[----:B--23--:R-:W-:Y:S05]  /*3b00*/  @!P0 BRA `(.L_x_52) ;  /* 0x0000007400088947 */ /* 0x00cfea0003800000 */
.L_x_126:
[----:B------:R-:W-:Y:S01]  /*3b10*/  R2UR UR10, R4 ;  /* 0x00000000040a72ca */ /* 0x000fe200000e0000 */
[----:B------:R-:W-:Y:S01]  /*3b20*/  IMAD.MOV.U32 R4, RZ, RZ, 0x78 ;  /* 0x00000078ff047424 */ /* 0x000fe200078e00ff */
[----:B------:R-:W-:Y:S01]  /*3b30*/  R2UR UR13, R3 ;  /* 0x00000000030d72ca */ /* 0x000fe200000e0000 */
[----:B------:R-:W-:Y:S01]  /*3b40*/  IMAD.MOV.U32 R3, RZ, RZ, 0x100 ;  /* 0x00000100ff037424 */ /* 0x000fe200078e00ff */
[----:B------:R-:W-:Y:S01]  /*3b50*/  UIADD3 UR6, UPT, UPT, UR8, 0x180, URZ ;  /* 0x0000018008067890 */ /* 0x000fe2000fffe0ff */
[----:B------:R-:W-:Y:S01]  /*3b60*/  LOP3.LUT R13, R13, 0x1, RZ, 0x3c, !PT ;  /* 0x000000010d0d7812 */ /* 0x000fe200078e3cff */
[----:B------:R-:W-:Y:S01]  /*3b70*/  UIADD3 UR4, UPT, UPT, UR8, 0x1c0, URZ ;  /* 0x000001c008047890 */ /* 0x000fe2000fffe0ff */
[----:B------:R-:W-:Y:S01]  /*3b80*/  R2UR UR11, R4 ;  /* 0x00000000040b72ca */ /* 0x000fe200000e0000 */
[----:B------:R-:W-:Y:S01]  /*3b90*/  UIADD3 UR8, UPT, UPT, UR9, 0xd0, URZ ;  /* 0x000000d009087890 */ /* 0x000fe2000fffe0ff */
[----:B------:R-:W-:Y:S01]  /*3ba0*/  R2UR UR12, R3 ;  /* 0x00000000030c72ca */ /* 0x000fe200000e0000 */
[----:B------:R-:W-:Y:S01]  /*3bb0*/  UMOV UR7, 0x80004020 ;  /* 0x8000402000077882 */ /* 0x000fe20000000000 */
[----:B------:R-:W-:Y:S01]  /*3bc0*/  UMOV UR5, 0x80004020 ;  /* 0x8000402000057882 */ /* 0x000fe20000000000 */
[----:B------:R-:W-:Y:S01]  /*3bd0*/  UMOV UR14, 0x3 ;  /* 0x00000003000e7882 */ /* 0x000fe20000000000 */
[----:B------:R-:W-:-:S02]  /*3be0*/  LOP3.LUT R14, R14, 0x1, RZ, 0x3c, !PT ;  /* 0x000000010e0e7812 */ /* 0x000fc400078e3cff */
[----:B------:R2:W-:Y:S07]  /*3bf0*/  UTCHMMA.2CTA tmem[UR10], gdesc[UR6], tmem[UR13], tmem[UR68], idesc[UR69], UPT ;  /* 0x00ff44060a0079ea */ /* 0x0005ee000ba0000d */
[----:B------:R3:W-:Y:S01]  /*3c00*/  UTCHMMA.2CTA tmem[UR11], gdesc[UR4], tmem[UR12], tmem[UR66], idesc[UR67], UPT ;  /* 0x00ff42040b0079ea */ /* 0x0007e2000ba0000c */
[----:B------:R3:W-:Y:S01]  /*3c10*/  UTCBAR.2CTA.MULTICAST [UR61], URZ, UR14 ;  /* 0x000000ff3d0073e9 */ /* 0x0007e2000820080e */
[----:B------:R3:W-:Y:S01]  /*3c20*/  UTCBAR.2CTA.MULTICAST [UR8], URZ, UR59 ;  /* 0x000000ff080073e9 */ /* 0x0007e2000820083b */
[----:B--2---:R-:W-:-:S04]  /*3c30*/  UIADD3 UR6, UPT, UPT, UR15, 0x1, URZ ;  /* 0x000000010f067890 */ /* 0x004fc8000fffe0ff */
[----:B------:R-:W-:-:S04]  /*3c40*/  UISETP.NE.AND UP0, UPT, UR6, 0x18, UPT ;  /* 0x000000180600788c */ /* 0x000fc8000bf05270 */
[----:B------:R-:W-:Y:S02]  /*3c50*/  USEL UR7, URZ, 0x1, UP0 ;  /* 0x00000001ff077887 */ /* 0x000fe40008000000 */
[----:B------:R-:W-:-:S04]  /*3c60*/  USEL UR10, UR6, URZ, UP0 ;  /* 0x000000ff060a7287 */ /* 0x000fc80008000000 */
[----:B------:R-:W-:-:S08]  /*3c70*/  LOP3.LUT R12, R12, UR7, RZ, 0x3c, !PT ;  /* 0x000000070c0c7c12 */ /* 0x000fd0000f8e3cff */
.L_x_41:
[----:B---3--:R-:W2:Y:S02]  /*3c80*/  LDCU UR4, c[0x0][0x624] ;  /* 0x0000c480ff0477ac */ /* 0x008ea40008000800 */
[----:B--2---:R-:W-:-:S09]  /*3c90*/  UISETP.GE.AND UP0, UPT, UR56, UR4, UPT ;  /* 0x000000043800728c */ /* 0x004fd2000bf06270 */
[----:B------:R-:W-:Y:S05]  /*3ca0*/  BRA.U !UP0, `(.L_x_53) ;  /* 0xfffffff108587547 */ /* 0x000fea000b83ffff */
.L_x_40:
[----:B------:R-:W2:Y:S01]  /*3cb0*/  S2UR UR5, SR_CgaCtaId ;  /* 0x00000000000579c3 */ /* 0x000ea20000008800 */
[----:B------:R-:W-:Y:S01]  /*3cc0*/  ELECT P0, URZ, PT ;  /* 0x0000000000ff782f */ /* 0x000fe20003800000 */
[----:B------:R-:W-:Y:S01]  /*3cd0*/  IMAD.MOV.U32 R3, RZ, RZ, 0x1 ;  /* 0x00000001ff037424 */ /* 0x000fe200078e00ff */
[----:B------:R-:W-:-:S05]  /*3ce0*/  UIADD3 UR4, UPT, UPT, UR18, 0x200, URZ ;  /* 0x0000020012047890 */ /* 0x000fca000fffe0ff */
[----:B------:R-:W-:Y:S08]  /*3cf0*/  UVIRTCOUNT.DEALLOC.SMPOOL 0x80 ;  /* 0x000000800000784c */ /* 0x000ff00000000000 */
[----:B------:R-:W3:Y:S01]  /*3d00*/  S2UR UR6, SR_CgaCtaId ;  /* 0x00000000000679c3 */ /* 0x000ee20000008800 */
[----:B------:R-:W-:Y:S01]  /*3d10*/  IMAD.U32 R4, RZ, RZ, UR4 ;  /* 0x00000004ff047e24 */ /* 0x000fe2000f8e00ff */
[----:B-1----:R-:W-:Y:S01]  /*3d20*/  @P0 MOV R5, 0x40 ;  /* 0x0000004000050802 */ /* 0x002fe20000000f00 */
[----:B--2---:R-:W-:-:S05]  /*3d30*/  @P0 IMAD.U32 R10, RZ, RZ, UR5 ;  /* 0x00000005ff0a0e24 */ /* 0x004fca000f8e00ff */
[C---:B------:R-:W-:Y:S02]  /*3d40*/  @P0 LEA R5, R10.reuse, R5, 0x18 ;  /* 0x000000050a050211 */ /* 0x040fe400078ec0ff */
[----:B------:R-:W-:-:S03]  /*3d50*/  LOP3.LUT R10, R10, 0x1, RZ, 0x3c, !PT ;  /* 0x000000010a0a7812 */ /* 0x000fc600078e3cff */
[----:B------:R1:W-:Y:S01]  /*3d60*/  @P0 STS.U8 [R5], R3 ;  /* 0x0000000305000388 */ /* 0x0003e20000000000 */
[----:B------:R-:W-:Y:S01]  /*3d70*/  PRMT R10, R10, 0x654, R4 ;  /* 0x000006540a0a7816 */ /* 0x000fe20000000004 */
[----:B------:R-:W-:Y:S01]  /*3d80*/  IMAD.MOV.U32 R4, RZ, RZ, 0x1 ;  /* 0x00000001ff047424 */ /* 0x000fe200078e00ff */
[----:B------:R-:W-:Y:S06]  /*3d90*/  BAR.SYNC.DEFER_BLOCKING 0x2, 0x120 ;  /* 0x0084800000007b1d */ /* 0x000fec0000010000 */
[----:B------:R1:W-:Y:S01]  /*3da0*/  SYNCS.ARRIVE.TRANS64.RED.ART0 RZ, [R10+URZ], R4 ;  /* 0x000000040aff79a7 */ /* 0x0003e200085004ff */
[----:B------:R-:W2:Y:S02]  /*3db0*/  SYNCS.PHASECHK.TRANS64.TRYWAIT P0, [UR18+0x200], RZ ;  /* 0x000200ffff0075a7 */ /* 0x000ea40008001112 */
[----:B-123--:R-:W-:Y:S05]  /*3dc0*/  @!P0 BRA `(.L_x_54) ;  /* 0x0000007000748947 */ /* 0x00efea0003800000 */
.L_x_128:
[----:B------:R-:W-:Y:S01]  /*3dd0*/  NOP ;  /* 0x0000000000007918 */ /* 0x000fe20000000000 */
[----:B------:R-:W-:Y:S01]  /*3de0*/  UMOV UR4, 0x50 ;  /* 0x0000005000047882 */ /* 0x000fe20000000000 */
[----:B------:R-:W-:Y:S01]  /*3df0*/  LOP3.LUT R7, R15, 0xffff, RZ, 0xc0, !PT ;  /* 0x0000ffff0f077812 */ /* 0x000fe200078ec0ff */
[----:B------:R-:W-:Y:S01]  /*3e00*/  ULEA UR6, UR6, UR4, 0x18 ;  /* 0x0000000406067291 */ /* 0x000fe2000f8ec0ff */
[----:B------:R-:W-:Y:S02]  /*3e10*/  IMAD.MOV.U32 R5, RZ, RZ, 0xffff ;  /* 0x0000ffffff057424 */ /* 0x000fe400078e00ff */
[----:B------:R-:W-:-:S04]  /*3e20*/  SHF.R.U32.HI R7, RZ, 0x5, R7 ;  /* 0x00000005ff077819 */ /* 0x000fc80000011607 */
[----:B------:R-:W-:Y:S01]  /*3e30*/  SHF.L.U32 R5, R5, R7, RZ ;  /* 0x0000000705057219 */ /* 0x000fe200000006ff */
[----:B------:R-:W-:Y:S01]  /*3e40*/  VIADD R6, R7, 0x10 ;  /* 0x0000001007067836 */ /* 0x000fe20000000000 */
[----:B-1----:R-:W1:Y:S04]  /*3e50*/  LDS R3, [UR6] ;  /* 0x00000006ff037984 */ /* 0x002e680008000800 */
[----:B------:R-:W-:-:S04]  /*3e60*/  SHF.L.U32 R6, R4, R6, RZ ;  /* 0x0000000604067219 */ /* 0x000fc800000006ff */
[----:B------:R-:W-:-:S04]  /*3e70*/  LOP3.LUT R6, R6, R5, RZ, 0xfc, !PT ;  /* 0x0000000506067212 */ /* 0x000fc800078efcff */
[C---:B------:R-:W-:Y:S02]  /*3e80*/  LOP3.LUT R5, R6.reuse, 0xffff, RZ, 0xc0, !PT ;  /* 0x0000ffff06057812 */ /* 0x040fe400078ec0ff */
[----:B-1----:R-:W-:-:S04]  /*3e90*/  LOP3.LUT R4, R6, 0xffff, R3, 0x80, !PT ;  /* 0x0000ffff06047812 */ /* 0x002fc800078e8003 */
[----:B------:R-:W-:-:S13]  /*3ea0*/  ISETP.NE.AND P0, PT, R4, R5, PT ;  /* 0x000000050400720c */ /* 0x000fda0003f05270 */
[----:B------:R-:W-:Y:S05]  /*3eb0*/  @P0 BRA `(.L_x_55) ;  /* 0x0000000000500947 */ /* 0x000fea0003800000 */
[----:B------:R-:W-:Y:S02]  /*3ec0*/  SHF.R.U32.HI R3, RZ, 0x10, R3 ;  /* 0x00000010ff037819 */ /* 0x000fe40000011603 */
[----:B------:R-:W-:-:S04]  /*3ed0*/  SHF.R.U32.HI R4, RZ, 0x10, R6 ;  /* 0x00000010ff047819 */ /* 0x000fc80000011606 */
[----:B------:R-:W-:-:S04]  /*3ee0*/  LOP3.LUT R3, R3, R4, RZ, 0xc0, !PT ;  /* 0x0000000403037212 */ /* 0x000fc800078ec0ff */
[----:B------:R-:W-:-:S13]  /*3ef0*/  ISETP.NE.AND P0, PT, R3, R4, PT ;  /* 0x000000040300720c */ /* 0x000fda0003f05270 */
[----:B------:R-:W-:Y:S05]  /*3f00*/  @P0 BRA `(.L_x_56) ;  /* 0x0000000000300947 */ /* 0x000fea0003800000 */
[----:B------:R-:W-:Y:S01]  /*3f10*/  R2UR UR4, R6 ;  /* 0x00000000060472ca */ /* 0x000fe200000e0000 */
[----:B------:R-:W1:-:S12]  /*3f20*/  S2R R4, SR_LANEID ;  /* 0x0000000000047919 */ /* 0x000e580000000000 */
[----:B------:R-:W-:-:S03]  /*3f30*/  ULOP3.LUT UR5, URZ, UR4, URZ, 0x33, !UPT ;  /* 0x00000004ff057292 */ /* 0x000fc6000f8e33ff */
[----:B------:R-:W-:Y:S02]  /*3f40*/  VOTEU.ANY UR4, UPT, PT ;  /* 0x0000000000047886 */ /* 0x000fe400038e0100 */
[----:B------:R-:W-:Y:S01]  /*3f50*/  UFLO.U32 UR4, UR4 ;  /* 0x00000004000472bd */ /* 0x000fe200080e0000 */
[----:B------:R-:W-:-:S04]  /*3f60*/  IMAD.U32 R3, RZ, RZ, UR5 ;  /* 0x00000005ff037e24 */ /* 0x000fc8000f8e00ff */
[----:B------:R-:W2:Y:S02]  /*3f70*/  REDUX UR7, R3 ;  /* 0x00000000030773c4 */ /* 0x000ea40000000000 */
[----:B------:R3:W-:Y:S01]  /*3f80*/  UTCATOMSWS.AND URZ, UR5 ;  /* 0x0000000500ff79e3 */ /* 0x0007e20008000000 */
[----:B-1----:R-:W-:Y:S01]  /*3f90*/  ISETP.EQ.U32.AND P0, PT, R4, UR4, PT ;  /* 0x0000000404007c0c */ /* 0x002fe2000bf02070 */
[----:B--2---:R-:W-:-:S12]  /*3fa0*/  IMAD.U32 R3, RZ, RZ, UR7 ;  /* 0x00000007ff037e24 */ /* 0x004fd8000f8e00ff */
[----:B------:R3:W-:Y:S01]  /*3fb0*/  @P0 ATOMS.AND RZ, [UR6], R3 ;  /* 0x00000003ffff098c */ /* 0x0007e2000a800006 */
[----:B------:R-:W-:Y:S05]  /*3fc0*/  BRA `(.L_x_57) ;  /* 0x0000000000147947 */ /* 0x000fea0003800000 */
.L_x_56:
[----:B------:R-:W-:Y:S02]  /*3fd0*/  MOV R4, 0x3ff0 ;  /* 0x00003ff000047802 */ /* 0x000fe40000000f00 */
[----:B------:R-:W-:Y:S05]  /*3fe0*/  CALL.REL.NOINC `($__internal_0_$__cuda_sm10x_tcgen05_guardrail_trap_col_being_dealloced_not_returned_by_alloc) ;  /* 0x0000007400107944 */ /* 0x000fea0003c00000 */
[----:B------:R-:W-:Y:S05]  /*3ff0*/  BRA `(.L_x_57) ;  /* 0x0000000000087947 */ /* 0x000fea0003800000 */
.L_x_55:
[----:B------:R-:W-:Y:S02]  /*4000*/  MOV R4, 0x4020 ;  /* 0x0000402000047802 */ /* 0x000fe40000000f00 */
[----:B------:R-:W-:Y:S05]  /*4010*/  CALL.REL.NOINC `($__internal_2_$__cuda_sm10x_tcgen05_guardrail_trap_unallocated_columns_being_dealloced) ;  /* 0x00000074001c7944 */ /* 0x000fea0003c00000 */
.L_x_57:
[----:B------:R-:W-:Y:S01]  /*4020*/  NOP ;  /* 0x0000000000007918 */ /* 0x000fe20000000000 */
[----:B------:R-:W-:Y:S05]  /*4030*/  BRA `(.L_x_58) ;  /* 0x0000000000047947 */ /* 0x000fea0003800000 */
.L_x_9:
[----:B------:R-:W-:Y:S01]  /*4040*/  NOP ;  /* 0x0000000000007918 */ /* 0x000fe20000000000 */
.L_x_58:
[C---:B------:R-:W-:Y:S02]  /*4050*/  ISETP.NE.AND P0, PT, R0.reuse, 0xc, PT ;  /* 0x0000000c0000780c */ /* 0x040fe40003f05270 */
[----:B------:R-:W-:-:S11]  /*4060*/  ISETP.NE.AND P1, PT, R0, 0xd, PT ;  /* 0x0000000d0000780c */ /* 0x000fd60003f25270 */
[----:B------:R-:W-:Y:S05]  /*4070*/  @P0 BRA `(.L_x_59) ;  /* 0x00000000002c0947 */ /* 0x000fea0003800000 */
[----:B------:R-:W4:Y:S01]  /*4080*/  S2UR UR6, SR_CgaCtaId ;  /* 0x00000000000679c3 */ /* 0x000f220000008800 */
[----:B------:R-:W-:Y:S01]  /*4090*/  UMOV UR4, 0x400 ;  /* 0x0000040000047882 */ /* 0x000fe20000000000 */
[----:B---3--:R-:W-:Y:S01]  /*40a0*/  UMOV UR5, 0x20 ;  /* 0x0000002000057882 */ /* 0x008fe20000000000 */
[----:B------:R-:W-:Y:S01]  /*40b0*/  ELECT P0, URZ, PT ;  /* 0x0000000000ff782f */ /* 0x000fe20003800000 */
[----:B----4-:R-:W-:Y:S02]  /*40c0*/  ULEA UR6, UR6, UR4, 0x18 ;  /* 0x0000000406067291 */ /* 0x010fe4000f8ec0ff */
[----:B------:R-:W-:-:S04]  /*40d0*/  UIADD3 UR4, UPT, UPT, -UR5, 0x100000, URZ ;  /* 0x0010000005047890 */ /* 0x000fc8000fffe1ff */
[----:B------:R-:W-:Y:S02]  /*40e0*/  USHF.L.U32 UR5, UR4, 0xb, URZ ;  /* 0x0000000b04057899 */ /* 0x000fe400080006ff */
[----:B------:R-:W-:Y:S01]  /*40f0*/  USHF.L.U32 UR4, UR4, 0x1, URZ ;  /* 0x0000000104047899 */ /* 0x000fe200080006ff */
[----:B------:R-:W3:Y:S11]  /*4100*/  FENCE.VIEW.ASYNC.S ;  /* 0x00000000000073c6 */ /* 0x000ef60000000000 */
[----:B---3--:R4:W3:Y:S02]  /*4110*/  SYNCS.EXCH.64 URZ, [UR6+0x200], UR4 ;  /* 0x0002000406ff75b2 */ /* 0x0088e40008000100 */
[----:B----4-:R-:W-:Y:S01]  /*4120*/  NOP ;  /* 0x0000000000007918 */ /* 0x010fe20000000000 */
.L_x_59:
[----:B------:R-:W-:Y:S01]  /*4130*/  NOP ;  /* 0x0000000000007918 */ /* 0x000fe20000000000 */
[----:B------:R-:W-:Y:S05]  /*4140*/  @P1 BRA `(.L_x_60) ;  /* 0x0000000400341947 */ /* 0x000fea0003800000 */
[----:B------:R-:W-:-:S08]  /*4150*/  NOP ;  /* 0x0000000000007918 */ /* 0x000fd00000000000 */
[----:B------:R-:W4:-:S00]  /*4160*/  USETMAXREG.DEALLOC.CTAPOOL 0x30 ;  /* 0x00000030000079c8 */ /* 0x000f0000080e0500 */
[----:B------:R-:W1:Y:S01]  /*4170*/  LDCU UR4, c[0x0][0x610] ;  /* 0x0000c200ff0477ac */ /* 0x000e620008000800 */
[----:B------:R-:W2:Y:S01]  /*4180*/  LDCU.U8 UR8, c[0x0][0x614] ;  /* 0x0000c280ff0877ac */ /* 0x000ea20008000000 */
[----:B------:R-:W5:Y:S01]  /*4190*/  LDCU.U8 UR6, c[0x0][0x615] ;  /* 0x0000c2a0ff0677ac */ /* 0x000f620008000000 */
[----:B------:R-:W3:Y:S02]  /*41a0*/  LDCU UR7, c[0x0][0x61c] ;  /* 0x0000c380ff0777ac */ /* 0x000ee40008000800 */
[----:B-1-3--:R-:W-:-:S04]  /*41b0*/  UIMAD.WIDE.U32 UR4, UR58, UR4, URZ ;  /* 0x000000043a0472a5 */ /* 0x00afc8000f8e00ff */
[----:B------:R-:W-:-:S04]  /*41c0*/  UIADD3 UR4, UPT, UPT, UR58, -UR5, URZ ;  /* 0x800000053a047290 */ /* 0x000fc8000fffe0ff */
[----:B--2---:R-:W-:Y:S01]  /*41d0*/  USHF.R.U32.HI UR4, URZ, UR8, UR4 ;  /* 0x00000008ff047299 */ /* 0x004fe20008011604 */
[----:B------:R-:W1:Y:S03]  /*41e0*/  LDCU.U8 UR8, c[0x0][0x620] ;  /* 0x0000c400ff0877ac */ /* 0x000e660008000000 */
[----:B------:R-:W-:-:S04]  /*41f0*/  UIADD3 UR4, UPT, UPT, UR5, UR4, URZ ;  /* 0x0000000405047290 */ /* 0x000fc8000fffe0ff */
[----:B-----5:R-:W-:Y:S01]  /*4200*/  USHF.R.U32.HI UR11, URZ, UR6, UR4 ;  /* 0x00000006ff0b7299 */ /* 0x020fe20008011604 */
[----:B------:R-:W2:Y:S03]  /*4210*/  LDCU UR6, c[0x0][0x624] ;  /* 0x0000c480ff0677ac */ /* 0x000ea60008000800 */
[----:B------:R-:W-:-:S07]  /*4220*/  UIMAD.WIDE.U32 UR4, UR11, UR7, URZ ;  /* 0x000000070b0472a5 */ /* 0x000fce000f8e00ff */
[----:B------:R-:W-:Y:S02]  /*4230*/  UMOV UR4, UR5 ;  /* 0x0000000500047c82 */ /* 0x000fe40008000000 */
[----:B------:R-:W-:-:S04]  /*4240*/  UIADD3 UR12, UPT, UPT, UR11, -UR4, URZ ;  /* 0x800000040b0c7290 */ /* 0x000fc8000fffe0ff */
[----:B-1----:R-:W-:Y:S02]  /*4250*/  USHF.R.U32.HI UR12, URZ, UR8, UR12 ;  /* 0x00000008ff0c7299 */ /* 0x002fe4000801160c */
[----:B--2---:R-:W-:Y:S02]  /*4260*/  UISETP.GE.AND UP0, UPT, UR58, UR6, UPT ;  /* 0x000000063a00728c */ /* 0x004fe4000bf06270 */
[----:B------:R-:W-:-:S07]  /*4270*/  UIADD3 UR12, UPT, UPT, UR4, UR12, URZ ;  /* 0x0000000c040c7290 */ /* 0x000fce000fffe0ff */
[----:B----4-:R-:W-:Y:S05]  /*4280*/  BRA.U UP0, `(.L_x_60) ;  /* 0x0000000100e47547 */ /* 0x010fea000b800000 */
[----:B------:R-:W-:Y:S01]  /*4290*/  S2UR UR13, SR_CgaCtaId ;  /* 0x00000000000d79c3 */ /* 0x000fe20000008800 */
[----:B------:R-:W1:Y:S01]  /*42a0*/  LDCU.64 UR6, c[0x0][0x348] ;  /* 0x00006900ff0677ac */ /* 0x000e620008000a00 */
[----:B------:R-:W-:Y:S01]  /*42b0*/  HFMA2 R5, -RZ, RZ, 0, 0 ;  /* 0x00000000ff057431 */ /* 0x000fe200000001ff */
[----:B------:R-:W-:Y:S01]  /*42c0*/  MOV R4, 0x1 ;  /* 0x0000000100047802 */ /* 0x000fe20000000f00 */
[----:B------:R-:W2:Y:S01]  /*42d0*/  LDCU UR9, c[0x0][0x618] ;  /* 0x0000c300ff0977ac */ /* 0x000ea20008000800 */
[----:B------:R-:W3:Y:S01]  /*42e0*/  LDCU UR5, c[0x0][0x60c] ;  /* 0x0000c180ff0577ac */ /* 0x000ee20008000800 */
[----:B------:R-:W-:Y:S01]  /*42f0*/  USHF.R.U32.HI UR12, URZ, UR65, UR12 ;  /* 0x00000041ff0c7299 */ /* 0x000fe2000801160c */
[----:B------:R-:W-:Y:S01]  /*4300*/  UMOV UR8, 0x400 ;  /* 0x0000040000087882 */ /* 0x000fe20000000000 */
[----:B------:R-:W-:Y:S02]  /*4310*/  UIADD3 UR10, UPT, UPT, -UR11, URZ, URZ ;  /* 0x000000ff0b0a7290 */ /* 0x000fe4000fffe1ff */
[----:B------:R-:W-:-:S02]  /*4320*/  UIADD3 UR4, UPT, UPT, -UR12, URZ, URZ ;  /* 0x000000ff0c047290 */ /* 0x000fc4000fffe1ff */
[----:B-1----:R-:W-:Y:S01]  /*4330*/  UIADD3 UR14, UP0, UPT, UR6, 0x200, URZ ;  /* 0x00000200060e7890 */ /* 0x002fe2000ff1e0ff */
[----:B------:R-:W1:Y:S02]  /*4340*/  S2UR UR21, SR_CgaSize ;  /* 0x00000000001579c3 */ /* 0x000e640000008a00 */
[----:B-1----:R-:W-:-:S12]  /*4350*/  UIMAD UR21, UR21, -0xa0, URZ ;  /* 0xffffff60151578a4 */ /* 0x002fd8000f8e02ff */
[----:B------:R-:W1:Y:S01]  /*4360*/  LDCU UR21, c[0x0][UR21+0x2c0] ;  /* 0x00005800151577ac */ /* 0x000e620008000800 */
[----:B------:R-:W-:Y:S02]  /*4370*/  ULEA UR13, UR13, UR8, 0x18 ;  /* 0x000000080d0d7291 */ /* 0x000fe4000f8ec0ff */
[----:B--2---:R-:W-:Y:S01]  /*4380*/  UIMAD UR11, UR9, UR4, UR11 ;  /* 0x00000004090b72a4 */ /* 0x004fe2000f8e020b */
[----:B------:R-:W2:Y:S01]  /*4390*/  LDCU UR18, c[0x0][0x624] ;  /* 0x0000c480ff1277ac */ /* 0x000ea20008000800 */
[----:B------:R-:W4:Y:S01]  /*43a0*/  LDCU UR20, c[0x0][0x610] ;  /* 0x0000c200ff1477ac */ /* 0x000f220008000800 */
[----:B------:R-:W5:Y:S01]  /*43b0*/  LDCU UR19, c[0x0][0x60c] ;  /* 0x0000c180ff1377ac */ /* 0x000f620008000800 */
[----:B------:R-:W1:Y:S01]  /*43c0*/  LDCU.64 UR16, c[0x0][0x618] ;  /* 0x0000c300ff1077ac */ /* 0x000e620008000a00 */
[----:B---3--:R-:W-:Y:S02]  /*43d0*/  UIMAD UR10, UR5, UR10, UR58 ;  /* 0x0000000a050a72a4 */ /* 0x008fe4000f8e023a */
[----:B------:R-:W-:-:S02]  /*43e0*/  UIADD3.X UR15, UPT, UPT, URZ, UR7, URZ, UP0, !UPT ;  /* 0x00000007ff0f7290 */ /* 0x000fc400087fe4ff */
[----:B------:R-:W-:Y:S01]  /*43f0*/  UIADD3 UR8, UPT, UPT, UR13, 0x800, URZ ;  /* 0x000008000d087890 */ /* 0x000fe2000fffe0ff */
[----:B------:R-:W-:Y:S01]  /*4400*/  UMOV UR4, UR58 ;  /* 0x0000003a00047c82 */ /* 0x000fe20008000000 */
[----:B------:R-:W-:-:S10]  /*4410*/  UMOV UR9, URZ ;  /* 0x000000ff00097c82 */ /* 0x000fd40008000000 */
.L_x_62:
[----:B------:R-:W-:Y:S01]  /*4420*/  SHF.L.U32 R6, R5, 0x1f, RZ ;  /* 0x0000001f05067819 */ /* 0x000fe200000006ff */
[----:B------:R-:W3:Y:S03]  /*4430*/  LDCU.U8 UR22, c[0x0][0x614] ;  /* 0x0000c280ff1677ac */ /* 0x000ee60008000000 */
[----:B------:R-:W5:Y:S01]  /*4440*/  SYNCS.PHASECHK.TRANS64.TRYWAIT P0, [UR13+0x1d0], R6 ;  /* 0x0001d006ff0075a7 */ /* 0x000f62000800110d */
[----:B-1----:R-:W-:Y:S02]  /*4450*/  UIADD3 UR4, UPT, UPT, UR21, UR4, URZ ;  /* 0x0000000415047290 */ /* 0x002fe4000fffe0ff */
[----:B------:R-:W-:Y:S02]  /*4460*/  ULEA UR10, UR10, UR57, 0x1 ;  /* 0x000000390a0a7291 */ /* 0x000fe4000f8e08ff */
[----:B----4-:R-:W-:Y:S02]  /*4470*/  UIMAD.WIDE.U32 UR6, UR4, UR20, URZ ;  /* 0x00000014040672a5 */ /* 0x010fe4000f8e00ff */
[----:B------:R-:W-:-:S05]  /*4480*/  USHF.L.U32 UR10, UR10, 0x7, URZ ;  /* 0x000000070a0a7899 */ /* 0x000fca00080006ff */
[----:B------:R-:W-:Y:S02]  /*4490*/  UMOV UR5, UR7 ;  /* 0x0000000700057c82 */ /* 0x000fe40008000000 */
[----:B------:R-:W-:-:S04]  /*44a0*/  UIADD3 UR6, UPT, UPT, UR4, -UR5, URZ ;  /* 0x8000000504067290 */ /* 0x000fc8000fffe0ff */
[----:B---3--:R-:W-:Y:S01]  /*44b0*/  USHF.R.U32.HI UR6, URZ, UR22, UR6 ;  /* 0x00000016ff067299 */ /* 0x008fe20008011606 */
[----:B-----5:R-:W-:Y:S11]  /*44c0*/  @!P0 BRA `(.L_x_61) ;  /* 0x0000006800cc8947 */ /* 0x020ff60003800000 */
.L_x_130:
[----:B------:R-:W3:Y:S01]  /*44d0*/  LDCU.U8 UR7, c[0x0][0x615] ;  /* 0x0000c2a0ff0777ac */ /* 0x000ee20008000000 */
[----:B------:R4:W-:Y:S01]  /*44e0*/  UTMASTG.4D [UR8], [UR14], desc[URZ] ;  /* 0x0000ff080e0073b5 */ /* 0x0009e20008019000 */
[----:B------:R-:W-:Y:S01]  /*44f0*/  LOP3.LUT R5, R5, 0x1, RZ, 0x3c, !PT ;  /* 0x0000000105057812 */ /* 0x000fe200078e3cff */
[----:B------:R-:W5:Y:S01]  /*4500*/  LDCU.U8 UR22, c[0x0][0x620] ;  /* 0x0000c400ff1677ac */ /* 0x000f620008000000 */
[----:B--2---:R-:W-:Y:S01]  /*4510*/  UISETP.GE.AND UP0, UPT, UR4, UR18, UPT ;  /* 0x000000120400728c */ /* 0x004fe2000bf06270 */
[----:B------:R0:W-:Y:S01]  /*4520*/  UTMACMDFLUSH ;  /* 0x00000000000079b7 */ /* 0x0001e20000000000 */
[----:B------:R-:W-:-:S04]  /*4530*/  DEPBAR.LE SB0, 0x0 ;  /* 0x000080000000791a */ /* 0x000fc80000000000 */
[----:B----4-:R-:W-:Y:S01]  /*4540*/  UIADD3 UR11, UPT, UPT, UR5, UR6, URZ ;  /* 0x00000006050b7290 */ /* 0x010fe2000fffe0ff */
[----:B------:R2:W-:Y:S03]  /*4550*/  SYNCS.ARRIVE.TRANS64.ART0 RZ, [UR13+0x1d8], R4 ;  /* 0x0001d804ffff79a7 */ /* 0x0005e6000850000d */
[----:B---3--:R-:W-:-:S04]  /*4560*/  USHF.R.U32.HI UR11, URZ, UR7, UR11 ;  /* 0x00000007ff0b7299 */ /* 0x008fc8000801160b */
[----:B------:R-:W-:-:S07]  /*4570*/  UIMAD.WIDE.U32 UR6, UR11, UR17, URZ ;  /* 0x000000110b0672a5 */ /* 0x000fce000f8e00ff */
[----:B------:R-:W-:Y:S02]  /*4580*/  UMOV UR5, UR7 ;  /* 0x0000000700057c82 */ /* 0x000fe40008000000 */
[----:B------:R-:W-:-:S04]  /*4590*/  UIADD3 UR6, UPT, UPT, UR11, -UR5, URZ ;  /* 0x800000050b067290 */ /* 0x000fc8000fffe0ff */
[----:B-----5:R-:W-:-:S04]  /*45a0*/  USHF.R.U32.HI UR6, URZ, UR22, UR6 ;  /* 0x00000016ff067299 */ /* 0x020fc80008011606 */
[----:B------:R-:W-:Y:S02]  /*45b0*/  UIADD3 UR5, UPT, UPT, UR5, UR6, URZ ;  /* 0x0000000605057290 */ /* 0x000fe4000fffe0ff */
[----:B------:R-:W-:Y:S02]  /*45c0*/  UIADD3 UR6, UPT, UPT, -UR11, URZ, URZ ;  /* 0x000000ff0b067290 */ /* 0x000fe4000fffe1ff */
[----:B------:R-:W-:Y:S02]  /*45d0*/  USHF.R.U32.HI UR12, URZ, UR65, UR5 ;  /* 0x00000041ff0c7299 */ /* 0x000fe40008011605 */
[----:B------:R-:W-:Y:S02]  /*45e0*/  UIMAD UR10, UR19, UR6, UR4 ;  /* 0x00000006130a72a4 */ /* 0x000fe4000f8e0204 */
[----:B------:R-:W-:-:S04]  /*45f0*/  UIADD3 UR5, UPT, UPT, -UR12, URZ, URZ ;  /* 0x000000ff0c057290 */ /* 0x000fc8000fffe1ff */
[----:B------:R-:W-:Y:S01]  /*4600*/  UIMAD UR11, UR16, UR5, UR11 ;  /* 0x00000005100b72a4 */ /* 0x000fe2000f8e020b */
[----:B--2---:R-:W-:Y:S11]  /*4610*/  BRA.U !UP0, `(.L_x_62) ;  /* 0xfffffffd08807547 */ /* 0x004ff6000b83ffff */
.L_x_60:
[----:B------:R-:W-:-:S13]  /*4620*/  ISETP.GT.AND P0, PT, R0, 0x3, PT ;  /* 0x000000030000780c */ /* 0x000fda0003f04270 */
[----:B------:R-:W-:Y:S05]  /*4630*/  @P0 BRA `(.L_x_63) ;  /* 0x0000004800840947 */ /* 0x000fea0003800000 */
[----:B------:R-:W-:Y:S01]  /*4640*/  NOP ;  /* 0x0000000000007918 */ /* 0x000fe20000000000 */
.L_x_64:
[----:B------:R-:W-:-:S08]  /*4650*/  NOP ;  /* 0x0000000000007918 */ /* 0x000fd00000000000 */
[----:B------:R-:W4:Y:S02]  /*4660*/  USETMAXREG.TRY_ALLOC.CTAPOOL UP0, 0xc8 ;  /* 0x000000c8000079c8 */ /* 0x000f240008000600 */
[----:B----4-:R-:W-:Y:S05]  /*4670*/  BRA.U !UP0, `(.L_x_64) ;  /* 0xfffffffd08f47547 */ /* 0x010fea000b83ffff */
[----:B------:R-:W4:Y:S01]  /*4680*/  LDCU UR6, c[0x0][0x38c] ;  /* 0x00007180ff0677ac */ /* 0x000f220008000800 */
[----:B------:R-:W-:Y:S01]  /*4690*/  HFMA2 R140, -RZ, RZ, 0, 5.9604644775390625e-08 ;  /* 0x00000001ff8c7431 */ /* 0x000fe200000001ff */
[----:B------:R-:W1:Y:S01]  /*46a0*/  LDCU UR7, c[0x0][0x624] ;  /* 0x0000c480ff0777ac */ /* 0x000e620008000800 */
[----:B----4-:R-:W-:Y:S02]  /*46b0*/  UIADD3 UR4, UPT, UPT, -UR6, URZ, URZ ;  /* 0x000000ff06047290 */ /* 0x010fe4000fffe1ff */
[----:B---3--:R-:W-:Y:S02]  /*46c0*/  UIADD3 UR5, UPT, UPT, UR6, -0x1, URZ ;  /* 0xffffffff06057890 */ /* 0x008fe4000fffe0ff */
[----:B------:R-:W-:Y:S02]  /*46d0*/  USHF.R.S32.HI UR4, URZ, 0x1f, UR4 ;  /* 0x0000001fff047899 */ /* 0x000fe40008011404 */
[----:B------:R-:W-:Y:S02]  /*46e0*/  UISETP.GT.AND UP0, UPT, UR6, URZ, UPT ;  /* 0x000000ff0600728c */ /* 0x000fe4000bf04270 */
[----:B------:R-:W-:-:S02]  /*46f0*/  USHF.R.S32.HI UR9, URZ, 0x1f, UR5 ;  /* 0x0000001fff097899 */ /* 0x000fc40008011405 */
[----:B------:R-:W-:Y:S02]  /*4700*/  ULEA.HI UR4, UR4, -UR6, URZ, 0x7 ;  /* 0x8000000604047291 */ /* 0x000fe4000f8f38ff */
[----:B------:R-:W-:Y:S02]  /*4710*/  ULEA.HI UR9, UR9, UR5, URZ, 0x7 ;  /* 0x0000000509097291 */ /* 0x000fe4000f8f38ff */
[----:B------:R-:W-:Y:S02]  /*4720*/  USHF.R.S32.HI UR4, URZ, 0x7, UR4 ;  /* 0x00000007ff047899 */ /* 0x000fe40008011404 */
[----:B------:R-:W-:Y:S02]  /*4730*/  USHF.R.S32.HI UR9, URZ, 0x7, UR9 ;  /* 0x00000007ff097899 */ /* 0x000fe40008011409 */
[----:B------:R-:W-:Y:S02]  /*4740*/  @!UP0 ULOP3.LUT UR9, URZ, UR4, URZ, 0x33, !UPT ;  /* 0x00000004ff098292 */ /* 0x000fe4000f8e33ff */
[----:B-1----:R-:W-:Y:S01]  /*4750*/  UISETP.GE.AND UP0, UPT, UR58, UR7, UPT ;  /* 0x000000073a00728c */ /* 0x002fe2000bf06270 */
[----:B------:R-:W-:Y:S08]  /*4760*/  BAR.SYNC.DEFER_BLOCKING 0x2, 0x120 ;  /* 0x0084800000007b1d */ /* 0x000ff00000010000 */
[----:B------:R-:W-:Y:S05]  /*4770*/  BRA.U UP0, `(.L_x_65) ;  /* 0x0000004900147547 */ /* 0x000fea000b800000 */
[----:B------:R-:W-:Y:S01]  /*4780*/  S2UR UR5, SR_CgaCtaId ;  /* 0x00000000000579c3 */ /* 0x000fe20000008800 */
[----:B------:R-:W-:Y:S01]  /*4790*/  UISETP.LT.AND UP0, UPT, URZ, UR9, UPT ;  /* 0x00000009ff00728c */ /* 0x000fe2000bf01270 */
[----:B------:R-:W-:Y:S01]  /*47a0*/  SHF.R.S32.HI R132, RZ, 0x1f, R0 ;  /* 0x0000001fff847819 */ /* 0x000fe20000011400 */
[----:B------:R-:W-:Y:S01]  /*47b0*/  UMOV UR7, 0x400 ;  /* 0x0000040000077882 */ /* 0x000fe20000000000 */
[----:B------:R-:W-:Y:S01]  /*47c0*/  R2UR UR12, R2 ;  /* 0x00000000020c72ca */ /* 0x000fe200000e0000 */
[----:B------:R-:W-:Y:S01]  /*47d0*/  USEL UR4, URZ, UR9, !UP0 ;  /* 0x00000009ff047287 */ /* 0x000fe2000c000000 */
[----:B------:R-:W-:Y:S01]  /*47e0*/  LEA.HI R132, R132, R0, RZ, 0x2 ;  /* 0x0000000084847211 */ /* 0x000fe200078f10ff */
[----:B------:R-:W-:Y:S01]  /*47f0*/  IMAD.MOV.U32 R133, RZ, RZ, -0x1 ;  /* 0xffffffffff857424 */ /* 0x000fe200078e00ff */
[----:B------:R-:W-:Y:S01]  /*4800*/  S2UR UR8, SR_CgaCtaId ;  /* 0x00000000000879c3 */ /* 0x000fe20000008800 */
[----:B------:R-:W-:Y:S01]  /*4810*/  UIMAD UR4, UR4, -0x80, UR6 ;  /* 0xffffff80040478a4 */ /* 0x000fe2000f8e0206 */
[----:B------:R-:W-:Y:S01]  /*4820*/  LOP3.LUT R132, R132, 0xfffffffc, RZ, 0xc0, !PT ;  /* 0xfffffffc84847812 */ /* 0x000fe200078ec0ff */
[----:B------:R-:W-:Y:S01]  /*4830*/  UMOV UR10, 0x400 ;  /* 0x00000400000a7882 */ /* 0x000fe20000000000 */
[----:B------:R-:W-:Y:S01]  /*4840*/  UMOV UR11, 0x400 ;  /* 0x00000400000b7882 */ /* 0x000fe20000000000 */
[----:B------:R-:W-:Y:S01]  /*4850*/  IMAD.MOV.U32 R140, RZ, RZ, 0x1 ;  /* 0x00000001ff8c7424 */ /* 0x000fe200078e00ff */
[----:B------:R-:W-:Y:S01]  /*4860*/  IADD3 R132, PT, PT, R0, 0x3, -R132 ;  /* 0x0000000300847810 */ /* 0x000fe20007ffe884 */
[----:B--2--5:R-:W-:Y:S01]  /*4870*/  IMAD R3, RZ, RZ, -UR4 ;  /* 0x80000004ff037e24 */ /* 0x024fe2000f8e02ff */
[----:B------:R-:W-:Y:S01]  /*4880*/  S2UR UR14, SR_CgaCtaId ;  /* 0x00000000000e79c3 */ /* 0x000fe20000008800 */
[----:B------:R-:W-:-:S07]  /*4890*/  IMAD.MOV.U32 R139, RZ, RZ, RZ ;  /* 0x000000ffff8b7224 */ /* 0x000fce00078e00ff */
[----:B------:R-:W1:Y:S02]  /*48a0*/  S2UR UR15, SR_CgaSize ;  /* 0x00000000000f79c3 */ /* 0x000e640000008a00 */
[----:B-1----:R-:W-:-:S12]  /*48b0*/  UIMAD UR15, UR15, -0xa0, URZ ;  /* 0xffffff600f0f78a4 */ /* 0x002fd8000f8e02ff */
[----:B------:R-:W1:Y:S01]  /*48c0*/  LDCU UR15, c[0x0][UR15+0x2c0] ;  /* 0x000058000f0f77ac */ /* 0x000e620008000800 */
[C---:B------:R-:W-:Y:S02]  /*48d0*/  VIADDMNMX R136, R3.reuse, 0x20, RZ, !PT ;  /* 0x0000002003887846 */ /* 0x040fe400078001ff */
[C---:B------:R-:W-:Y:S01]  /*48e0*/  VIADDMNMX R135, R3.reuse, 0x40, RZ, !PT ;  /* 0x0000004003877846 */ /* 0x040fe200078001ff */
[----:B------:R-:W-:Y:S01]  /*48f0*/  UMOV UR13, UR58 ;  /* 0x0000003a000d7c82 */ /* 0x000fe20008000000 */
[----:B------:R-:W-:Y:S01]  /*4900*/  ULEA UR5, UR5, UR7, 0x18 ;  /* 0x0000000705057291 */ /* 0x000fe2000f8ec0ff */
[C---:B------:R-:W-:Y:S02]  /*4910*/  VIADDMNMX R134, R3.reuse, 0x60, RZ, !PT ;  /* 0x0000006003867846 */ /* 0x040fe400078001ff */
[----:B------:R-:W-:Y:S02]  /*4920*/  VIADDMNMX R3, R3, 0x80, RZ, !PT ;  /* 0x0000008003037846 */ /* 0x000fe400078001ff */
[----:B------:R-:W-:-:S02]  /*4930*/  SHF.R.U32.HI R136, RZ, R136, R133 ;  /* 0x00000088ff887219 */ /* 0x000fc40000011685 */
[--C-:B------:R-:W-:Y:S01]  /*4940*/  SHF.R.U32.HI R135, RZ, R135, R133.reuse ;  /* 0x00000087ff877219 */ /* 0x100fe20000011685 */
[----:B------:R-:W-:Y:S01]  /*4950*/  ULEA UR7, UR8, UR10, 0x18 ;  /* 0x0000000a08077291 */ /* 0x000fe2000f8ec0ff */
[--C-:B------:R-:W-:Y:S01]  /*4960*/  SHF.R.U32.HI R134, RZ, R134, R133.reuse ;  /* 0x00000086ff867219 */ /* 0x100fe20000011685 */
[----:B------:R-:W-:Y:S01]  /*4970*/  UIADD3 UR10, UPT, UPT, UR5, 0x1a0, URZ ;  /* 0x000001a0050a7890 */ /* 0x000fe2000fffe0ff */
[----:B------:R-:W-:-:S03]  /*4980*/  SHF.R.U32.HI R133, RZ, R3, R133 ;  /* 0x00000003ff857219 */ /* 0x000fc60000011685 */
[----:B------:R-:W-:Y:S02]  /*4990*/  UPRMT UR10, UR12, 0x654, UR10 ;  /* 0x000006540c0a7896 */ /* 0x000fe4000800000a */
[----:B------:R-:W-:Y:S02]  /*49a0*/  ULEA UR14, UR14, UR11, 0x18 ;  /* 0x0000000b0e0e7291 */ /* 0x000fe4000f8ec0ff */
[----:B------:R-:W-:-:S04]  /*49b0*/  UIADD3 UR11, UPT, UPT, UR5, 0x198, URZ ;  /* 0x00000198050b7890 */ /* 0x000fc8000fffe0ff */
[----:B------:R-:W-:-:S03]  /*49c0*/  UPRMT UR11, UR12, 0x654, UR11 ;  /* 0x000006540c0b7896 */ /* 0x000fc6000800000b */
[----:B-1----:R-:W-:-:S09]  /*49d0*/  UMOV UR12, URZ ;  /* 0x000000ff000c7c82 */ /* 0x002fd20008000000 */
.L_x_73:
[----:B-1----:R-:W-:Y:S02]  /*49e0*/  SHF.L.U32 R4, R140, 0x1f, RZ ;  /* 0x0000001f8c047819 */ /* 0x002fe400000006ff */
[----:B------:R-:W-:Y:S02]  /*49f0*/  SHF.L.U32 R6, R139, 0x1f, RZ ;  /* 0x0000001f8b067819 */ /* 0x000fe400000006ff */
[----:B------:R-:W1:Y:S02]  /*4a00*/  SYNCS.PHASECHK.TRANS64.TRYWAIT P0, [UR7+0x1c8], R4 ;  /* 0x0001c804ff0075a7 */ /* 0x000e640008001107 */
[----:B-1-3--:R-:W-:Y:S05]  /*4a10*/  @!P0 BRA `(.L_x_66) ;  /* 0x0000006400948947 */ /* 0x00afea0003800000 */
.L_x_132:
[----:B------:R-:W2:Y:S01]  /*4a20*/  SYNCS.PHASECHK.TRANS64.TRYWAIT P0, [UR7+0x190], R6 ;  /* 0x00019006ff0075a7 */ /* 0x000ea20008001107 */
[----:B-1----:R-:W1:Y:S02]  /*4a30*/  S2R R3, SR_TID.X ;  /* 0x0000000000037919 */ /* 0x002e640000002100 */
[----:B-1----:R-:W-:-:S05]  /*4a40*/  IMAD.U32 R138, R3, 0x10000, RZ ;  /* 0x00010000038a7824 */ /* 0x002fca00078e00ff */
[----:B------:R-:W-:-:S04]  /*4a50*/  LOP3.LUT R138, R138, 0x600000, RZ, 0xc0, !PT ;  /* 0x006000008a8a7812 */ /* 0x000fc800078ec0ff */
[----:B------:R-:W-:Y:S01]  /*4a60*/  R2UR UR4, R138 ;  /* 0x000000008a0472ca */ /* 0x000fe200000e0000 */
[----:B--2---:R-:W-:-:S14]  /*4a70*/  @!P0 BRA `(.L_x_67) ;  /* 0x0000006400988947 */ /* 0x004fdc0003800000 */
.L_x_134:
[----:B------:R-:W2:Y:S01]  /*4a80*/  LDTM.x32 R100, tmem[UR4] ;  /* 0x00000004006479ee */ /* 0x000ea200082c0000 */
[----:B------:R-:W-:Y:S01]  /*4a90*/  LOP3.LUT R137, R138, 0x20, RZ, 0xfc, !PT ;  /* 0x000000208a897812 */ /* 0x000fe200078efcff */
[----:B------:R-:W-:Y:S01]  /*4aa0*/  UISETP.GE.AND UP0, UPT, UR9, 0x1, UPT ;  /* 0x000000010900788c */ /* 0x000fe2000bf06270 */
[----:B------:R-:W-:Y:S02]  /*4ab0*/  R2P PR, R136, 0x7e ;  /* 0x0000007e88007804 */ /* 0x000fe40000000000 */
[----:B------:R-:W-:Y:S02]  /*4ac0*/  R2UR UR4, R137 ;  /* 0x00000000890472ca */ /* 0x000fe400000e0000 */
[C---:B------:R-:W-:Y:S02]  /*4ad0*/  LOP3.LUT R141, R138.reuse, 0x40, RZ, 0xfc, !PT ;  /* 0x000000408a8d7812 */ /* 0x040fe400078efcff */
[C---:B------:R-:W-:Y:S02]  /*4ae0*/  LOP3.LUT R150, R138.reuse, 0x60, RZ, 0xfc, !PT ;  /* 0x000000608a967812 */ /* 0x040fe400078efcff */
[----:B------:R-:W-:-:S02]  /*4af0*/  LOP3.LUT R151, R138, 0x50, RZ, 0xfc, !PT ;  /* 0x000000508a977812 */ /* 0x000fc400078efcff */
[----:B------:R-:W-:Y:S02]  /*4b00*/  LOP3.LUT R166, R138, 0x70, RZ, 0xfc, !PT ;  /* 0x000000708aa67812 */ /* 0x000fe400078efcff */
[----:B------:R-:W-:-:S03]  /*4b10*/  R2UR UR5, R151 ;  /* 0x00000000970572ca */ /* 0x000fc600000e0000 */
[----:B------:R-:W3:Y:S01]  /*4b20*/  LDTM.x32 R68, tmem[UR4] ;  /* 0x00000004004479ee */ /* 0x000ee200082c0000 */
[----:B------:R-:W-:Y:S02]  /*4b30*/  R2UR UR4, R141 ;  /* 0x000000008d0472ca */ /* 0x000fe400000e0000 */
[----:B--2---:R-:W-:Y:S02]  /*4b40*/  SEL R101, R101, 0xff800000, P1 ;  /* 0xff80000065657807 */ /* 0x004fe40000800000 */
[----:B------:R-:W-:Y:S02]  /*4b50*/  SEL R102, R102, 0xff800000, P2 ;  /* 0xff80000066667807 */ /* 0x000fe40001000000 */
[----:B------:R-:W-:Y:S02]  /*4b60*/  SEL R103, R103, 0xff800000, P3 ;  /* 0xff80000067677807 */ /* 0x000fe40001800000 */
[----:B------:R-:W-:Y:S02]  /*4b70*/  SEL R104, R104, 0xff800000, P4 ;  /* 0xff80000068687807 */ /* 0x000fe40002000000 */
[----:B------:R-:W-:-:S03]  /*4b80*/  SEL R105, R105, 0xff800000, P5 ;  /* 0xff80000069697807 */ /* 0x000fc60002800000 */
[----:B------:R-:W2:Y:S01]  /*4b90*/  LDTM.x32 R36, tmem[UR4] ;  /* 0x00000004002479ee */ /* 0x000ea200082c0000 */
[----:B------:R-:W-:Y:S02]  /*4ba0*/  SEL R106, R106, 0xff800000, P6 ;  /* 0xff8000006a6a7807 */ /* 0x000fe40003000000 */
[----:B------:R-:W-:Y:S02]  /*4bb0*/  R2P PR, R136.B1, 0x7f ;  /* 0x0000007f88007804 */ /* 0x000fe40000001000 */
[----:B------:R-:W-:-:S03]  /*4bc0*/  R2UR UR4, R150 ;  /* 0x00000000960472ca */ /* 0x000fc600000e0000 */
[----:B------:R-:W-:Y:S02]  /*4bd0*/  SEL R108, R108, 0xff800000, P0 ;  /* 0xff8000006c6c7807 */ /* 0x000fe40000000000 */
[----:B------:R-:W-:Y:S02]  /*4be0*/  SEL R109, R109, 0xff800000, P1 ;  /* 0xff8000006d6d7807 */ /* 0x000fe40000800000 */
[----:B------:R-:W-:Y:S02]  /*4bf0*/  SEL R110, R110, 0xff800000, P2 ;  /* 0xff8000006e6e7807 */ /* 0x000fe40001000000 */
[----:B------:R-:W-:Y:S02]  /*4c00*/  SEL R111, R111, 0xff800000, P3 ;  /* 0xff8000006f6f7807 */ /* 0x000fe40001800000 */
[----:B------:R-:W-:Y:S02]  /*4c10*/  SEL R112, R112, 0xff800000, P4 ;  /* 0xff80000070707807 */ /* 0x000fe40002000000 */
[----:B------:R-:W-:Y:S01]  /*4c20*/  SEL R113, R113, 0xff800000, P5 ;  /* 0xff80000071717807 */ /* 0x000fe20002800000 */
[----:B-1----:R-:W1:Y:S01]  /*4c30*/  LDTM.x32 R4, tmem[UR4] ;  /* 0x00000004000479ee */ /* 0x002e6200082c0000 */
[----:B------:R-:W-:Y:S01]  /*4c40*/  SEL R114, R114, 0xff800000, P6 ;  /* 0xff80000072727807 */ /* 0x000fe20003000000 */
[----:B------:R-:W4:Y:S01]  /*4c50*/  LDCU UR4, c[0x0][0x600] ;  /* 0x0000c000ff0477ac */ /* 0x000f220008000800 */
[----:B------:R5:W-:Y:S06]  /*4c60*/  BAR.ARV R132, 0x40 ;  /* 0x000100840000751d */ /* 0x000bec0000002000 */
[----:B------:R-:W-:-:S05]  /*4c70*/  R2P PR, R136.B2, 0x7f ;  /* 0x0000007f88007804 */ /* 0x000fca0000002000 */
[----:B------:R-:W-:Y:S02]  /*4c80*/  SEL R116, R116, 0xff800000, P0 ;  /* 0xff80000074747807 */ /* 0x000fe40000000000 */
[----:B------:R-:W-:Y:S02]  /*4c90*/  SEL R117, R117, 0xff800000, P1 ;  /* 0xff80000075757807 */ /* 0x000fe40000800000 */
[----:B------:R-:W-:Y:S02]  /*4ca0*/  SEL R118, R118, 0xff800000, P2 ;  /* 0xff80000076767807 */ /* 0x000fe40001000000 */
[----:B------:R-:W-:Y:S02]  /*4cb0*/  SEL R119, R119, 0xff800000, P3 ;  /* 0xff80000077777807 */ /* 0x000fe40001800000 */
[----:B------:R-:W-:Y:S02]  /*4cc0*/  SEL R120, R120, 0xff800000, P4 ;  /* 0xff80000078787807 */ /* 0x000fe40002000000 */
[----:B------:R-:W-:-:S02]  /*4cd0*/  SEL R121, R121, 0xff800000, P5 ;  /* 0xff80000079797807 */ /* 0x000fc40002800000 */
[----:B------:R-:W-:Y:S02]  /*4ce0*/  SEL R122, R122, 0xff800000, P6 ;  /* 0xff8000007a7a7807 */ /* 0x000fe40003000000 */
[----:B------:R-:W-:-:S05]  /*4cf0*/  R2P PR, R136.B3, 0x7f ;  /* 0x0000007f88007804 */ /* 0x000fca0000003000 */
[----:B------:R-:W-:Y:S02]  /*4d00*/  SEL R125, R125, 0xff800000, P1 ;  /* 0xff8000007d7d7807 */ /* 0x000fe40000800000 */
[----:B------:R-:W-:Y:S02]  /*4d10*/  SEL R126, R126, 0xff800000, P2 ;  /* 0xff8000007e7e7807 */ /* 0x000fe40001000000 */
[----:B------:R-:W-:Y:S02]  /*4d20*/  SEL R127, R127, 0xff800000, P3 ;  /* 0xff8000007f7f7807 */ /* 0x000fe40001800000 */
[----:B------:R-:W-:Y:S02]  /*4d30*/  SEL R128, R128, 0xff800000, P4 ;  /* 0xff80000080807807 */ /* 0x000fe40002000000 */
[----:B------:R-:W-:Y:S02]  /*4d40*/  SEL R129, R129, 0xff800000, P5 ;  /* 0xff80000081817807 */ /* 0x000fe40002800000 */
[----:B------:R-:W-:-:S02]  /*4d50*/  SEL R130, R130, 0xff800000, P6 ;  /* 0xff80000082827807 */ /* 0x000fc40003000000 */
[----:B------:R-:W-:Y:S02]  /*4d60*/  R2P PR, R135, 0x7e ;  /* 0x0000007e87007804 */ /* 0x000fe40000000000 */
[----:B------:R-:W-:-:S03]  /*4d70*/  SEL R124, R124, 0xff800000, P0 ;  /* 0xff8000007c7c7807 */ /* 0x000fc60000000000 */
[----:B---3--:R-:W-:Y:S02]  /*4d80*/  SEL R69, R69, 0xff800000, P1 ;  /* 0xff80000045457807 */ /* 0x008fe40000800000 */
[----:B------:R-:W-:Y:S02]  /*4d90*/  SEL R70, R70, 0xff800000, P2 ;  /* 0xff80000046467807 */ /* 0x000fe40001000000 */
[----:B------:R-:W-:Y:S02]  /*4da0*/  SEL R71, R71, 0xff800000, P3 ;  /* 0xff80000047477807 */ /* 0x000fe40001800000 */
[----:B------:R-:W-:Y:S02]  /*4db0*/  SEL R72, R72, 0xff800000, P4 ;  /* 0xff80000048487807 */ /* 0x000fe40002000000 */
[----:B------:R-:W-:Y:S02]  /*4dc0*/  SEL R73, R73, 0xff800000, P5 ;  /* 0xff80000049497807 */ /* 0x000fe40002800000 */
[----:B------:R-:W-:-:S02]  /*4dd0*/  SEL R74, R74, 0xff800000, P6 ;  /* 0xff8000004a4a7807 */ /* 0x000fc40003000000 */
        /* <DEDUP_REMOVED lines=25> */
[----:B--2---:R-:W-:Y:S02]  /*4f70*/  SEL R37, R37, 0xff800000, P1 ;  /* 0xff80000025257807 */ /* 0x004fe40000800000 */
        /* <DEDUP_REMOVED lines=13> */
[----:B------:R-:W-:Y:S02]  /*5050*/  R2P PR, R134.B2, 0x7f ;  /* 0x0000007f86007804 */ /* 0x000fe40000002000 */
[----:B------:R-:W-:Y:S02]  /*5060*/  LOP3.LUT R48, R136, 0x1, RZ, 0xc0, !PT ;  /* 0x0000000188307812 */ /* 0x000fe400078ec0ff */
[----:B------:R-:W-:Y:S02]  /*5070*/  FMNMX R50, R102, R103, !PT ;  /* 0x0000006766327209 */ /* 0x000fe40007800000 */
[----:B------:R-:W-:Y:S02]  /*5080*/  SEL R52, R52, 0xff800000, P0 ;  /* 0xff80000034347807 */ /* 0x000fe40000000000 */
[----:B------:R-:W-:-:S02]  /*5090*/  SEL R53, R53, 0xff800000, P1 ;  /* 0xff80000035357807 */ /* 0x000fc40000800000 */
[----:B------:R-:W-:Y:S02]  /*50a0*/  SEL R144, R54, 0xff800000, P2 ;  /* 0xff80000036907807 */ /* 0x000fe40001000000 */
[----:B------:R-:W-:Y:S02]  /*50b0*/  SEL R145, R55, 0xff800000, P3 ;  /* 0xff80000037917807 */ /* 0x000fe40001800000 */
[----:B------:R-:W-:Y:S02]  /*50c0*/  SEL R146, R56, 0xff800000, P4 ;  /* 0xff80000038927807 */ /* 0x000fe40002000000 */
[----:B------:R-:W-:Y:S02]  /*50d0*/  SEL R147, R57, 0xff800000, P5 ;  /* 0xff80000039937807 */ /* 0x000fe40002800000 */
[----:B------:R-:W-:Y:S02]  /*50e0*/  SEL R158, R58, 0xff800000, P6 ;  /* 0xff8000003a9e7807 */ /* 0x000fe40003000000 */
[----:B------:R-:W-:-:S02]  /*50f0*/  R2P PR, R134.B3, 0x7f ;  /* 0x0000007f86007804 */ /* 0x000fc40000003000 */
[----:B------:R-:W-:Y:S02]  /*5100*/  FMNMX R49, R104, R105, !PT ;  /* 0x0000006968317209 */ /* 0x000fe40007800000 */
[----:B------:R-:W-:Y:S02]  /*5110*/  FMNMX3 R50, R50, R110, R111, !PT ;  /* 0x0000006e32327276 */ /* 0x000fe4000780006f */
[----:B------:R-:W-:Y:S02]  /*5120*/  SEL R149, R61, 0xff800000, P1 ;  /* 0xff8000003d957807 */ /* 0x000fe40000800000 */
[----:B------:R-:W-:Y:S02]  /*5130*/  SEL R62, R62, 0xff800000, P2 ;  /* 0xff8000003e3e7807 */ /* 0x000fe40001000000 */
[----:B------:R-:W-:Y:S02]  /*5140*/  SEL R63, R63, 0xff800000, P3 ;  /* 0xff8000003f3f7807 */ /* 0x000fe40001800000 */
[----:B------:R-:W-:-:S02]  /*5150*/  SEL R152, R64, 0xff800000, P4 ;  /* 0xff80000040987807 */ /* 0x000fc40002000000 */
[----:B------:R-:W-:Y:S02]  /*5160*/  SEL R153, R65, 0xff800000, P5 ;  /* 0xff80000041997807 */ /* 0x000fe40002800000 */
[----:B------:R-:W-:Y:S02]  /*5170*/  SEL R160, R66, 0xff800000, P6 ;  /* 0xff80000042a07807 */ /* 0x000fe40003000000 */
[----:B------:R-:W-:Y:S02]  /*5180*/  R2P PR, R133, 0x7e ;  /* 0x0000007e85007804 */ /* 0x000fe40000000000 */
[----:B------:R-:W-:Y:S02]  /*5190*/  SEL R148, R60, 0xff800000, P0 ;  /* 0xff8000003c947807 */ /* 0x000fe40000000000 */
[----:B------:R-:W-:Y:S02]  /*51a0*/  FMNMX3 R49, R49, R112, R113, !PT ;  /* 0x0000007031317276 */ /* 0x000fe40007800071 */
[----:B-1----:R-:W-:-:S02]  /*51b0*/  SEL R5, R5, 0xff800000, P1 ;  /* 0xff80000005057807 */ /* 0x002fc40000800000 */
[----:B------:R-:W-:Y:S02]  /*51c0*/  SEL R6, R6, 0xff800000, P2 ;  /* 0xff80000006067807 */ /* 0x000fe40001000000 */
[----:B------:R-:W-:Y:S02]  /*51d0*/  SEL R7, R7, 0xff800000, P3 ;  /* 0xff80000007077807 */ /* 0x000fe40001800000 */
[----:B------:R-:W-:Y:S02]  /*51e0*/  SEL R8, R8, 0xff800000, P4 ;  /* 0xff80000008087807 */ /* 0x000fe40002000000 */
[----:B------:R-:W-:Y:S02]  /*51f0*/  SEL R9, R9, 0xff800000, P5 ;  /* 0xff80000009097807 */ /* 0x000fe40002800000 */
[----:B------:R-:W-:Y:S02]  /*5200*/  SEL R10, R10, 0xff800000, P6 ;  /* 0xff8000000a0a7807 */ /* 0x000fe40003000000 */
[----:B------:R-:W-:-:S02]  /*5210*/  R2P PR, R133.B1, 0x7f ;  /* 0x0000007f85007804 */ /* 0x000fc40000001000 */
[----:B------:R-:W-:Y:S02]  /*5220*/  FMNMX3 R50, R50, R118, R119, !PT ;  /* 0x0000007632327276 */ /* 0x000fe40007800077 */
[----:B------:R-:W-:Y:S02]  /*5230*/  FMNMX3 R49, R49, R120, R121, !PT ;  /* 0x0000007831317276 */ /* 0x000fe40007800079 */
[----:B------:R-:W-:Y:S02]  /*5240*/  SEL R12, R12, 0xff800000, P0 ;  /* 0xff8000000c0c7807 */ /* 0x000fe40000000000 */
[----:B------:R-:W-:Y:S02]  /*5250*/  SEL R13, R13, 0xff800000, P1 ;  /* 0xff8000000d0d7807 */ /* 0x000fe40000800000 */
[----:B------:R-:W-:Y:S02]  /*5260*/  SEL R14, R14, 0xff800000, P2 ;  /* 0xff8000000e0e7807 */ /* 0x000fe40001000000 */
[----:B------:R-:W-:-:S02]  /*5270*/  SEL R15, R15, 0xff800000, P3 ;  /* 0xff8000000f0f7807 */ /* 0x000fc40001800000 */
[----:B------:R-:W-:Y:S02]  /*5280*/  SEL R16, R16, 0xff800000, P4 ;  /* 0xff80000010107807 */ /* 0x000fe40002000000 */
[----:B------:R-:W-:Y:S02]  /*5290*/  SEL R17, R17, 0xff800000, P5 ;  /* 0xff80000011117807 */ /* 0x000fe40002800000 */
[----:B------:R-:W-:Y:S02]  /*52a0*/  SEL R18, R18, 0xff800000, P6 ;  /* 0xff80000012127807 */ /* 0x000fe40003000000 */
[----:B------:R-:W-:Y:S02]  /*52b0*/  R2P PR, R133.B2, 0x7f ;  /* 0x0000007f85007804 */ /* 0x000fe40000002000 */
[----:B------:R-:W-:Y:S02]  /*52c0*/  FMNMX3 R50, R50, R126, R127, !PT ;  /* 0x0000007e32327276 */ /* 0x000fe4000780007f */
[----:B------:R-:W-:-:S02]  /*52d0*/  FMNMX3 R49, R49, R128, R129, !PT ;  /* 0x0000008031317276 */ /* 0x000fc40007800081 */
        /* <DEDUP_REMOVED lines=8> */
[----:B------:R-:W-:Y:S02]  /*5360*/  FMNMX3 R50, R50, R70, R71, !PT ;  /* 0x0000004632327276 */ /* 0x000fe40007800047 */
[----:B------:R-:W-:Y:S02]  /*5370*/  FMNMX3 R49, R49, R72, R73, !PT ;  /* 0x0000004831317276 */ /* 0x000fe40007800049 */
[----:B------:R-:W-:Y:S02]  /*5380*/  SEL R28, R28, 0xff800000, P0 ;  /* 0xff8000001c1c7807 */ /* 0x000fe40000000000 */
[----:B------:R-:W-:-:S02]  /*5390*/  ISETP.NE.U32.AND P0, PT, R48, 0x1, PT ;  /* 0x000000013000780c */ /* 0x000fc40003f05070 */
[----:B------:R-:W-:Y:S02]  /*53a0*/  LOP3.LUT R48, R135, 0x1, RZ, 0xc0, !PT ;  /* 0x0000000187307812 */ /* 0x000fe400078ec0ff */
[----:B------:R-:W-:Y:S02]  /*53b0*/  SEL R100, R100, 0xff800000, !P0 ;  /* 0xff80000064647807 */ /* 0x000fe40004000000 */
[----:B------:R-:W-:Y:S02]  /*53c0*/  LOP3.LUT P0, RZ, R136, 0x80, RZ, 0xc0, !PT ;  /* 0x0000008088ff7812 */ /* 0x000fe4000780c0ff */
[----:B------:R-:W-:Y:S02]  /*53d0*/  FMNMX3 R50, R50, R78, R79, !PT ;  /* 0x0000004e32327276 */ /* 0x000fe4000780004f */
[----:B------:R-:W-:Y:S02]  /*53e0*/  SEL R107, R107, 0xff800000, P0 ;  /* 0xff8000006b6b7807 */ /* 0x000fe40000000000 */
[----:B------:R-:W-:-:S02]  /*53f0*/  LOP3.LUT P0, RZ, R136, 0x8000, RZ, 0xc0, !PT ;  /* 0x0000800088ff7812 */ /* 0x000fc4000780c0ff */
[----:B------:R-:W-:Y:S02]  /*5400*/  FMNMX3 R49, R49, R80, R81, !PT ;  /* 0x0000005031317276 */ /* 0x000fe40007800051 */
[----:B------:R-:W-:Y:S02]  /*5410*/  SEL R115, R115, 0xff800000, P0 ;  /* 0xff80000073737807 */ /* 0x000fe40000000000 */
[----:B------:R-:W-:Y:S02]  /*5420*/  LOP3.LUT P0, RZ, R136, 0x800000, RZ, 0xc0, !PT ;  /* 0x0080000088ff7812 */ /* 0x000fe4000780c0ff */
[----:B------:R-:W-:Y:S02]  /*5430*/  FMNMX3 R50, R50, R86, R87, !PT ;  /* 0x0000005632327276 */ /* 0x000fe40007800057 */
[----:B------:R-:W-:Y:S02]  /*5440*/  SEL R123, R123, 0xff800000, P0 ;  /* 0xff8000007b7b7807 */ /* 0x000fe40000000000 */
[----:B------:R-:W-:-:S02]  /*5450*/  ISETP.GT.AND P0, PT, R136, -0x1, PT ;  /* 0xffffffff8800780c */ /* 0x000fc40003f04270 */
[----:B------:R-:W-:Y:S02]  /*5460*/  FMNMX3 R49, R49, R88, R89, !PT ;  /* 0x0000005831317276 */ /* 0x000fe40007800059 */
[----:B------:R-:W-:Y:S02]  /*5470*/  SEL R131, R131, 0xff800000, !P0 ;  /* 0xff80000083837807 */ /* 0x000fe40004000000 */
[----:B------:R-:W-:Y:S02]  /*5480*/  ISETP.NE.U32.AND P0, PT, R48, 0x1, PT ;  /* 0x000000013000780c */ /* 0x000fe40003f05070 */
[----:B------:R-:W-:Y:S02]  /*5490*/  LOP3.LUT R48, R134, 0x1, RZ, 0xc0, !PT ;  /* 0x0000000186307812 */ /* 0x000fe400078ec0ff */
[----:B------:R-:W-:Y:S02]  /*54a0*/  SEL R68, R68, 0xff800000, !P0 ;  /* 0xff80000044447807 */ /* 0x000fe40004000000 */
[----:B------:R-:W-:-:S02]  /*54b0*/  LOP3.LUT P0, RZ, R135, 0x80, RZ, 0xc0, !PT ;  /* 0x0000008087ff7812 */ /* 0x000fc4000780c0ff */
[----:B------:R-:W-:Y:S02]  /*54c0*/  FMNMX3 R50, R50, R94, R95, !PT ;  /* 0x0000005e32327276 */ /* 0x000fe4000780005f */
[----:B------:R-:W-:Y:S02]  /*54d0*/  SEL R75, R75, 0xff800000, P0 ;  /* 0xff8000004b4b7807 */ /* 0x000fe40000000000 */
[----:B------:R-:W-:Y:S02]  /*54e0*/  LOP3.LUT P0, RZ, R135, 0x8000, RZ, 0xc0, !PT ;  /* 0x0000800087ff7812 */ /* 0x000fe4000780c0ff */
[----:B------:R-:W-:Y:S02]  /*54f0*/  FMNMX3 R49, R49, R96, R97, !PT ;  /* 0x0000006031317276 */ /* 0x000fe40007800061 */
[----:B------:R-:W-:Y:S02]  /*5500*/  SEL R83, R83, 0xff800000, P0 ;  /* 0xff80000053537807 */ /* 0x000fe40000000000 */
[----:B------:R-:W-:-:S02]  /*5510*/  LOP3.LUT P0, RZ, R135, 0x800000, RZ, 0xc0, !PT ;  /* 0x0080000087ff7812 */ /* 0x000fc4000780c0ff */
[----:B------:R-:W-:Y:S02]  /*5520*/  FMNMX3 R50, R50, R38, R39, !PT ;  /* 0x0000002632327276 */ /* 0x000fe40007800027 */
[----:B------:R-:W-:Y:S02]  /*5530*/  SEL R91, R91, 0xff800000, P0 ;  /* 0xff8000005b5b7807 */ /* 0x000fe40000000000 */
[----:B------:R-:W-:Y:S02]  /*5540*/  ISETP.GT.AND P0, PT, R135, -0x1, PT ;  /* 0xffffffff8700780c */ /* 0x000fe40003f04270 */
[----:B------:R-:W-:Y:S02]  /*5550*/  FMNMX3 R49, R49, R40, R41, !PT ;  /* 0x0000002831317276 */ /* 0x000fe40007800029 */
[----:B------:R-:W-:Y:S02]  /*5560*/  SEL R155, R99, 0xff800000, !P0 ;  /* 0xff800000639b7807 */ /* 0x000fe40004000000 */
        /* <DEDUP_REMOVED lines=10> */
[----:B------:R-:W-:Y:S02]  /*5610*/  FMNMX R51, R100, R101, !PT ;  /* 0x0000006564337209 */ /* 0x000fe40007800000 */
[----:B------:R-:W-:Y:S02]  /*5620*/  SEL R159, R59, 0xff800000, P0 ;  /* 0xff8000003b9f7807 */ /* 0x000fe40000000000 */
[----:B------:R-:W-:-:S02]  /*5630*/  ISETP.GT.AND P0, PT, R134, -0x1, PT ;  /* 0xffffffff8600780c */ /* 0x000fc40003f04270 */
[----:B------:R-:W-:Y:S02]  /*5640*/  FMNMX3 R51, R51, R108, R109, !PT ;  /* 0x0000006c33337276 */ /* 0x000fe4000780006d */
[----:B------:R-:W-:Y:S02]  /*5650*/  SEL R161, R67, 0xff800000, !P0 ;  /* 0xff80000043a17807 */ /* 0x000fe40004000000 */
[----:B------:R-:W-:Y:S02]  /*5660*/  ISETP.NE.U32.AND P0, PT, R48, 0x1, PT ;  /* 0x000000013000780c */ /* 0x000fe40003f05070 */
[----:B------:R-:W-:Y:S02]  /*5670*/  FMNMX R48, R106, R107, !PT ;  /* 0x0000006b6a307209 */ /* 0x000fe40007800000 */
[----:B------:R-:W-:Y:S02]  /*5680*/  FMNMX3 R51, R51, R116, R117, !PT ;  /* 0x0000007433337276 */ /* 0x000fe40007800075 */
[----:B------:R-:W-:-:S02]  /*5690*/  FMNMX3 R48, R48, R114, R115, !PT ;  /* 0x0000007230307276 */ /* 0x000fc40007800073 */
[----:B------:R-:W-:Y:S02]  /*56a0*/  FMNMX3 R51, R51, R124, R125, !PT ;  /* 0x0000007c33337276 */ /* 0x000fe4000780007d */
[----:B------:R-:W-:Y:S02]  /*56b0*/  FMNMX3 R48, R48, R122, R123, !PT ;  /* 0x0000007a30307276 */ /* 0x000fe4000780007b */
[----:B------:R-:W-:Y:S02]  /*56c0*/  FMNMX3 R51, R51, R68, R69, !PT ;  /* 0x0000004433337276 */ /* 0x000fe40007800045 */
[----:B------:R-:W-:Y:S02]  /*56d0*/  FMNMX3 R48, R48, R130, R131, !PT ;  /* 0x0000008230307276 */ /* 0x000fe40007800083 */
        /* <DEDUP_REMOVED lines=10> */
[----:B------:R-:W-:Y:S02]  /*5780*/  SEL R4, R4, 0xff800000, !P0 ;  /* 0xff80000004047807 */ /* 0x000fe40004000000 */
[----:B------:R-:W-:Y:S02]  /*5790*/  FMNMX3 R48, R48, R156, R157, !PT ;  /* 0x0000009c30307276 */ /* 0x000fe4000780009d */
[----:B------:R-:W-:Y:S02]  /*57a0*/  FMNMX3 R51, R51, R52, R53, !PT ;  /* 0x0000003433337276 */ /* 0x000fe40007800035 */
[----:B------:R-:W-:-:S02]  /*57b0*/  FMNMX3 R50, R50, R144, R145, !PT ;  /* 0x0000009032327276 */ /* 0x000fc40007800091 */
[----:B------:R-:W-:Y:S02]  /*57c0*/  LOP3.LUT P0, RZ, R133, 0x80, RZ, 0xc0, !PT ;  /* 0x0000008085ff7812 */ /* 0x000fe4000780c0ff */
[----:B------:R-:W-:Y:S02]  /*57d0*/  FMNMX3 R49, R49, R146, R147, !PT ;  /* 0x0000009231317276 */ /* 0x000fe40007800093 */
[----:B------:R-:W-:Y:S02]  /*57e0*/  FMNMX3 R48, R48, R158, R159, !PT ;  /* 0x0000009e30307276 */ /* 0x000fe4000780009f */
[----:B------:R-:W-:Y:S02]  /*57f0*/  FMNMX3 R51, R51, R148, R149, !PT ;  /* 0x0000009433337276 */ /* 0x000fe40007800095 */
[----:B------:R-:W-:Y:S02]  /*5800*/  FMNMX3 R50, R50, R62, R63, !PT ;  /* 0x0000003e32327276 */ /* 0x000fe4000780003f */
[----:B------:R-:W-:-:S02]  /*5810*/  SEL R11, R11, 0xff800000, P0 ;  /* 0xff8000000b0b7807 */ /* 0x000fc40000000000 */
        /* <DEDUP_REMOVED lines=12> */
[----:B------:R-:W-:Y:S02]  /*58e0*/  ISETP.GT.AND P0, PT, R133, -0x1, PT ;  /* 0xffffffff8500780c */ /* 0x000fe40003f04270 */
[----:B------:R-:W-:Y:S02]  /*58f0*/  FMNMX3 R49, R49, R16, R17, !PT ;  /* 0x0000001031317276 */ /* 0x000fe40007800011 */
[----:B------:R-:W-:Y:S02]  /*5900*/  FMNMX3 R48, R48, R18, R19, !PT ;  /* 0x0000001230307276 */ /* 0x000fe40007800013 */
[----:B------:R-:W-:Y:S02]  /*5910*/  FMNMX3 R51, R51, R20, R21, !PT ;  /* 0x0000001433337276 */ /* 0x000fe40007800015 */
[----:B------:R-:W-:Y:S02]  /*5920*/  FMNMX3 R50, R50, R22, R23, !PT ;  /* 0x0000001632327276 */ /* 0x000fe40007800017 */
[----:B------:R-:W-:-:S02]  /*5930*/  SEL R29, R29, 0xff800000, P1 ;  /* 0xff8000001d1d7807 */ /* 0x000fc40000800000 */
[----:B------:R-:W-:Y:S02]  /*5940*/  SEL R30, R30, 0xff800000, P2 ;  /* 0xff8000001e1e7807 */ /* 0x000fe40001000000 */
[----:B------:R-:W-:Y:S02]  /*5950*/  SEL R31, R31, 0xff800000, P3 ;  /* 0xff8000001f1f7807 */ /* 0x000fe40001800000 */
[----:B------:R-:W-:Y:S02]  /*5960*/  SEL R35, R35, 0xff800000, !P0 ;  /* 0xff80000023237807 */ /* 0x000fe40004000000 */
[----:B------:R-:W-:Y:S02]  /*5970*/  SEL R32, R32, 0xff800000, P4 ;  /* 0xff80000020207807 */ /* 0x000fe40002000000 */
[----:B------:R-:W-:Y:S02]  /*5980*/  SEL R33, R33, 0xff800000, P5 ;  /* 0xff80000021217807 */ /* 0x000fe40002800000 */
[----:B------:R-:W-:-:S02]  /*5990*/  FMNMX3 R51, R51, R28, R29, !PT ;  /* 0x0000001c33337276 */ /* 0x000fc4000780001d */
[----:B------:R-:W-:Y:S02]  /*59a0*/  FMNMX3 R50, R50, R30, R31, !PT ;  /* 0x0000001e32327276 */ /* 0x000fe4000780001f */
[----:B------:R-:W-:Y:S02]  /*59b0*/  SEL R34, R34, 0xff800000, P6 ;  /* 0xff80000022227807 */ /* 0x000fe40003000000 */
[----:B------:R-:W-:Y:S02]  /*59c0*/  FMNMX3 R49, R49, R24, R25, !PT ;  /* 0x0000001831317276 */ /* 0x000fe40007800019 */
[----:B------:R-:W-:Y:S02]  /*59d0*/  FMNMX3 R48, R48, R26, R27, !PT ;  /* 0x0000001a30307276 */ /* 0x000fe4000780001b */
[----:B------:R-:W-:Y:S02]  /*59e0*/  FMNMX R50, R51, R50, !PT ;  /* 0x0000003233327209 */ /* 0x000fe40007800000 */
[----:B------:R-:W-:-:S02]  /*59f0*/  FMNMX3 R49, R49, R32, R33, !PT ;  /* 0x0000002031317276 */ /* 0x000fc40007800021 */
[----:B------:R-:W-:-:S04]  /*5a00*/  FMNMX3 R48, R48, R34, R35, !PT ;  /* 0x0000002230307276 */ /* 0x000fc80007800023 */
[----:B------:R-:W-:-:S04]  /*5a10*/  FMNMX3 R167, R50, R49, R48, !PT ;  /* 0x0000003132a77276 */ /* 0x000fc80007800030 */
[----:B------:R-:W-:-:S04]  /*5a20*/  FSETP.NEU.AND P0, PT, R167, -INF , PT ;  /* 0xff800000a700780b */ /* 0x000fc80003f0d000 */
[----:B------:R-:W-:Y:S02]  /*5a30*/  FSEL R184, R167, RZ, P0 ;  /* 0x000000ffa7b87208 */ /* 0x000fe40000000000 */
[----:B------:R-:W-:-:S03]  /*5a40*/  ELECT P0, URZ, PT ;  /* 0x0000000000ff782f */ /* 0x000fc60003800000 */
[----:B----4-:R-:W-:-:S04]  /*5a50*/  FFMA R184, -R184, UR4, RZ ;  /* 0x00000004b8b87c23 */ /* 0x010fc800080001ff */
[--C-:B------:R-:W-:Y:S02]  /*5a60*/  FFMA2 R48, R100.F32x2.HI_LO, UR4.F32, R184.reuse.F32 ;  /* 0x0000000464307c49 */ /* 0x100fe400092000b8 */
[--C-:B------:R-:W-:Y:S02]  /*5a70*/  FFMA2 R50, R102.F32x2.HI_LO, UR4.F32, R184.reuse.F32 ;  /* 0x0000000466327c49 */ /* 0x100fe400092000b8 */
[--C-:B------:R-:W-:Y:S02]  /*5a80*/  FFMA2 R54, R104.F32x2.HI_LO, UR4.F32, R184.reuse.F32 ;  /* 0x0000000468367c49 */ /* 0x100fe400092000b8 */
[--C-:B------:R-:W-:Y:S01]  /*5a90*/  FFMA2 R56, R106.F32x2.HI_LO, UR4.F32, R184.reuse.F32 ;  /* 0x000000046a387c49 */ /* 0x100fe200092000b8 */
[----:B------:R-:W-:Y:S01]  /*5aa0*/  MUFU.EX2 R48, R48 ;  /* 0x0000003000307308 */ /* 0x000fe20000000800 */
[--C-:B------:R-:W-:Y:S02]  /*5ab0*/  FFMA2 R58, R108.F32x2.HI_LO, UR4.F32, R184.reuse.F32 ;  /* 0x000000046c3a7c49 */ /* 0x100fe400092000b8 */
[----:B------:R-:W-:-:S02]  /*5ac0*/  FFMA2 R60, R110.F32x2.HI_LO, UR4.F32, R184.F32 ;  /* 0x000000046e3c7c49 */ /* 0x000fc400092000b8 */
[--C-:B------:R-:W-:Y:S02]  /*5ad0*/  FFMA2 R64, R112.F32x2.HI_LO, UR4.F32, R184.reuse.F32 ;  /* 0x0000000470407c49 */ /* 0x100fe400092000b8 */
[--C-:B------:R-:W-:Y:S01]  /*5ae0*/  FFMA2 R66, R114.F32x2.HI_LO, UR4.F32, R184.reuse.F32 ;  /* 0x0000000472427c49 */ /* 0x100fe200092000b8 */
[----:B------:R-:W1:Y:S01]  /*5af0*/  MUFU.EX2 R49, R49 ;  /* 0x0000003100317308 */ /* 0x000e620000000800 */
[--C-:B------:R-:W-:Y:S02]  /*5b00*/  FFMA2 R98, R116.F32x2.HI_LO, UR4.F32, R184.reuse.F32 ;  /* 0x0000000474627c49 */ /* 0x100fe400092000b8 */
[--C-:B------:R-:W-:Y:S02]  /*5b10*/  FFMA2 R100, R118.F32x2.HI_LO, UR4.F32, R184.reuse.F32 ;  /* 0x0000000476647c49 */ /* 0x100fe400092000b8 */
[--C-:B------:R-:W-:Y:S02]  /*5b20*/  FFMA2 R102, R120.F32x2.HI_LO, UR4.F32, R184.reuse.F32 ;  /* 0x0000000478667c49 */ /* 0x100fe400092000b8 */
[--C-:B------:R-:W-:Y:S01]  /*5b30*/  FFMA2 R104, R122.F32x2.HI_LO, UR4.F32, R184.reuse.F32 ;  /* 0x000000047a687c49 */ /* 0x100fe200092000b8 */
[----:B------:R-:W-:Y:S01]  /*5b40*/  MUFU.EX2 R50, R50 ;  /* 0x0000003200327308 */ /* 0x000fe20000000800 */
[----:B------:R-:W-:-:S02]  /*5b50*/  FFMA2 R106, R124.F32x2.HI_LO, UR4.F32, R184.F32 ;  /* 0x000000047c6a7c49 */ /* 0x000fc400092000b8 */
[--C-:B------:R-:W-:Y:S02]  /*5b60*/  FFMA2 R108, R126.F32x2.HI_LO, UR4.F32, R184.reuse.F32 ;  /* 0x000000047e6c7c49 */ /* 0x100fe400092000b8 */
[--C-:B------:R-:W-:Y:S02]  /*5b70*/  FFMA2 R110, R128.F32x2.HI_LO, UR4.F32, R184.reuse.F32 ;  /* 0x00000004806e7c49 */ /* 0x100fe400092000b8 */
[--C-:B------:R-:W-:Y:S01]  /*5b80*/  FFMA2 R112, R130.F32x2.HI_LO, UR4.F32, R184.reuse.F32 ;  /* 0x0000000482707c49 */ /* 0x100fe200092000b8 */
[----:B------:R-:W2:Y:S01]  /*5b90*/  MUFU.EX2 R51, R51 ;  /* 0x0000003300337308 */ /* 0x000ea20000000800 */
[--C-:B------:R-:W-:Y:S02]  /*5ba0*/  FFMA2 R128, R144.F32x2.HI_LO, UR4.F32, R184.reuse.F32 ;  /* 0x0000000490807c49 */ /* 0x100fe400092000b8 */
[--C-:B------:R-:W-:Y:S02]  /*5bb0*/  FFMA2 R124, R142.F32x2.HI_LO, UR4.F32, R184.reuse.F32 ;  /* 0x000000048e7c7c49 */ /* 0x100fe400092000b8 */
[----:B------:R-:W-:-:S02]  /*5bc0*/  FFMA2 R130, R146.F32x2.HI_LO, UR4.F32, R184.F32 ;  /* 0x0000000492827c49 */ /* 0x000fc400092000b8 */
[--C-:B------:R-:W-:Y:S01]  /*5bd0*/  FFMA2 R144, R148.F32x2.HI_LO, UR4.F32, R184.reuse.F32 ;  /* 0x0000000494907c49 */ /* 0x100fe200092000b8 */
[----:B------:R-:W-:Y:S01]  /*5be0*/  MUFU.EX2 R54, R54 ;  /* 0x0000003600367308 */ /* 0x000fe20000000800 */
[--C-:B------:R-:W-:Y:S02]  /*5bf0*/  FFMA2 R114, R154.F32x2.HI_LO, UR4.F32, R184.reuse.F32 ;  /* 0x000000049a727c49 */ /* 0x100fe400092000b8 */
[--C-:B------:R-:W-:Y:S02]  /*5c00*/  FFMA2 R126, R156.F32x2.HI_LO, UR4.F32, R184.reuse.F32 ;  /* 0x000000049c7e7c49 */ /* 0x100fe400092000b8 */
[--C-:B------:R-:W-:Y:S02]  /*5c10*/  FFMA2 R142, R158.F32x2.HI_LO, UR4.F32, R184.reuse.F32 ;  /* 0x000000049e8e7c49 */ /* 0x100fe400092000b8 */
[--C-:B------:R-:W-:Y:S01]  /*5c20*/  FFMA2 R146, R152.F32x2.HI_LO, UR4.F32, R184.reuse.F32 ;  /* 0x0000000498927c49 */ /* 0x100fe200092000b8 */
[----:B------:R-:W3:Y:S01]  /*5c30*/  MUFU.EX2 R55, R55 ;  /* 0x0000003700377308 */ /* 0x000ee20000000800 */
[----:B------:R-:W-:-:S02]  /*5c40*/  FFMA2 R148, R160.F32x2.HI_LO, UR4.F32, R184.F32 ;  /* 0x00000004a0947c49 */ /* 0x000fc400092000b8 */
[--C-:B------:R-:W-:Y:S02]  /*5c50*/  FFMA2 R68, R68.F32x2.HI_LO, UR4.F32, R184.reuse.F32 ;  /* 0x0000000444447c49 */ /* 0x100fe400092000b8 */
[--C-:B------:R-:W-:Y:S02]  /*5c60*/  FFMA2 R70, R70.F32x2.HI_LO, UR4.F32, R184.reuse.F32 ;  /* 0x0000000446467c49 */ /* 0x100fe400092000b8 */
[--C-:B------:R-:W-:Y:S01]  /*5c70*/  FFMA2 R72, R72.F32x2.HI_LO, UR4.F32, R184.reuse.F32 ;  /* 0x0000000448487c49 */ /* 0x100fe200092000b8 */
[----:B------:R-:W-:Y:S01]  /*5c80*/  MUFU.EX2 R56, R56 ;  /* 0x0000003800387308 */ /* 0x000fe20000000800 */
[--C-:B------:R-:W-:Y:S02]  /*5c90*/  FFMA2 R74, R74.F32x2.HI_LO, UR4.F32, R184.reuse.F32 ;  /* 0x000000044a4a7c49 */ /* 0x100fe400092000b8 */
[--C-:B------:R-:W-:Y:S02]  /*5ca0*/  FFMA2 R76, R76.F32x2.HI_LO, UR4.F32, R184.reuse.F32 ;  /* 0x000000044c4c7c49 */ /* 0x100fe400092000b8 */
[----:B------:R-:W-:-:S02]  /*5cb0*/  FFMA2 R78, R78.F32x2.HI_LO, UR4.F32, R184.F32 ;  /* 0x000000044e4e7c49 */ /* 0x000fc400092000b8 */
[--C-:B------:R-:W-:Y:S01]  /*5cc0*/  FFMA2 R80, R80.F32x2.HI_LO, UR4.F32, R184.reuse.F32 ;  /* 0x0000000450507c49 */ /* 0x100fe200092000b8 */
[----:B------:R-:W4:Y:S01]  /*5cd0*/  MUFU.EX2 R57, R57 ;  /* 0x0000003900397308 */ /* 0x000f220000000800 */
        /* <DEDUP_REMOVED lines=9> */
[----:B------:R-:W1:Y:S01]  /*5d70*/  MUFU.EX2 R59, R59 ;  /* 0x0000003b003b7308 */ /* 0x000e620000000800 */
        /* <DEDUP_REMOVED lines=9> */
[----:B------:R-:W5:Y:S01]  /*5e10*/  MUFU.EX2 R61, R61 ;  /* 0x0000003d003d7308 */ /* 0x000f620000000800 */
[--C-:B------:R-:W-:Y:S01]  /*5e20*/  FFMA2 R152, R4.F32x2.HI_LO, UR4.F32, R184.reuse.F32 ;  /* 0x0000000404987c49 */ /* 0x100fe200092000b8 */
[----:B-1----:R-:W-:Y:S01]  /*5e30*/  F2FP.BF16.F32.PACK_AB R4, R49, R48 ;  /* 0x000000303104723e */ /* 0x002fe200000010ff */
[--C-:B------:R-:W-:Y:S01]  /*5e40*/  FFMA2 R154, R6.F32x2.HI_LO, UR4.F32, R184.reuse.F32 ;  /* 0x00000004069a7c49 */ /* 0x100fe200092000b8 */
[----:B--2---:R-:W-:Y:S01]  /*5e50*/  F2FP.BF16.F32.PACK_AB R5, R51, R50 ;  /* 0x000000323305723e */ /* 0x004fe200000010ff */
[--C-:B------:R-:W-:Y:S01]  /*5e60*/  FFMA2 R156, R8.F32x2.HI_LO, UR4.F32, R184.reuse.F32 ;  /* 0x00000004089c7c49 */ /* 0x100fe200092000b8 */
[----:B---3--:R-:W-:Y:S01]  /*5e70*/  F2FP.BF16.F32.PACK_AB R6, R55, R54 ;  /* 0x000000363706723e */ /* 0x008fe200000010ff */
[--C-:B------:R-:W-:Y:S01]  /*5e80*/  FFMA2 R158, R10.F32x2.HI_LO, UR4.F32, R184.reuse.F32 ;  /* 0x000000040a9e7c49 */ /* 0x100fe200092000b8 */
[----:B------:R-:W-:Y:S01]  /*5e90*/  MUFU.EX2 R64, R64 ;  /* 0x0000004000407308 */ /* 0x000fe20000000800 */
[--C-:B------:R-:W-:Y:S01]  /*5ea0*/  FFMA2 R160, R12.F32x2.HI_LO, UR4.F32, R184.reuse.F32 ;  /* 0x000000040ca07c49 */ /* 0x100fe200092000b8 */
[----:B----4-:R-:W-:Y:S01]  /*5eb0*/  F2FP.BF16.F32.PACK_AB R7, R57, R56 ;  /* 0x000000383907723e */ /* 0x010fe200000010ff */
[--C-:B------:R-:W-:Y:S01]  /*5ec0*/  FFMA2 R162, R14.F32x2.HI_LO, UR4.F32, R184.reuse.F32 ;  /* 0x000000040ea27c49 */ /* 0x100fe200092000b8 */
[----:B------:R-:W-:Y:S01]  /*5ed0*/  F2FP.BF16.F32.PACK_AB R8, R59, R58 ;  /* 0x0000003a3b08723e */ /* 0x000fe200000010ff */
[----:B------:R-:W-:-:S02]  /*5ee0*/  FFMA2 R164, R16.F32x2.HI_LO, UR4.F32, R184.F32 ;  /* 0x0000000410a47c49 */ /* 0x000fc400092000b8 */
[--C-:B------:R-:W-:Y:S01]  /*5ef0*/  FFMA2 R168, R18.F32x2.HI_LO, UR4.F32, R184.reuse.F32 ;  /* 0x0000000412a87c49 */ /* 0x100fe200092000b8 */
[----:B------:R-:W1:Y:S01]  /*5f00*/  MUFU.EX2 R65, R65 ;  /* 0x0000004100417308 */ /* 0x000e620000000800 */
[--C-:B------:R-:W-:Y:S01]  /*5f10*/  FFMA2 R170, R20.F32x2.HI_LO, UR4.F32, R184.reuse.F32 ;  /* 0x0000000414aa7c49 */ /* 0x100fe200092000b8 */
[----:B-----5:R-:W-:Y:S01]  /*5f20*/  F2FP.BF16.F32.PACK_AB R9, R61, R60 ;  /* 0x0000003c3d09723e */ /* 0x020fe200000010ff */
[--C-:B------:R-:W-:Y:S02]  /*5f30*/  FFMA2 R172, R22.F32x2.HI_LO, UR4.F32, R184.reuse.F32 ;  /* 0x0000000416ac7c49 */ /* 0x100fe400092000b8 */
[--C-:B------:R-:W-:Y:S02]  /*5f40*/  FFMA2 R174, R24.F32x2.HI_LO, UR4.F32, R184.reuse.F32 ;  /* 0x0000000418ae7c49 */ /* 0x100fe400092000b8 */
[--C-:B------:R-:W-:Y:S01]  /*5f50*/  FFMA2 R176, R26.F32x2.HI_LO, UR4.F32, R184.reuse.F32 ;  /* 0x000000041ab07c49 */ /* 0x100fe200092000b8 */
[----:B------:R-:W-:Y:S01]  /*5f60*/  MUFU.EX2 R66, R66 ;  /* 0x0000004200427308 */ /* 0x000fe20000000800 */
[----:B------:R-:W-:-:S02]  /*5f70*/  FFMA2 R178, R28.F32x2.HI_LO, UR4.F32, R184.F32 ;  /* 0x000000041cb27c49 */ /* 0x000fc400092000b8 */
[--C-:B------:R-:W-:Y:S02]  /*5f80*/  FFMA2 R180, R30.F32x2.HI_LO, UR4.F32, R184.reuse.F32 ;  /* 0x000000041eb47c49 */ /* 0x100fe400092000b8 */
[--C-:B------:R-:W-:Y:S02]  /*5f90*/  FFMA2 R182, R32.F32x2.HI_LO, UR4.F32, R184.reuse.F32 ;  /* 0x0000000420b67c49 */ /* 0x100fe400092000b8 */
[----:B------:R-:W-:Y:S01]  /*5fa0*/  FFMA2 R184, R34.F32x2.HI_LO, UR4.F32, R184.F32 ;  /* 0x0000000422b87c49 */ /* 0x000fe200092000b8 */
[----:B------:R-:W2:Y:S01]  /*5fb0*/  MUFU.EX2 R67, R67 ;  /* 0x0000004300437308 */ /* 0x000ea20000000800 */
[----:B------:R-:W-:Y:S01]  /*5fc0*/  R2UR UR4, R141 ;  /* 0x000000008d0472ca */ /* 0x000fe200000e0000 */
[----:B------:R-:W-:Y:S01]  /*5fd0*/  FADD2 R48, R48.F32x2.HI_LO, R58.F32x2.HI_LO ;  /* 0x0000003a3030724b */ /* 0x000fe20000000000 */
[----:B-1----:R-:W-:Y:S01]  /*5fe0*/  F2FP.BF16.F32.PACK_AB R10, R65, R64 ;  /* 0x00000040410a723e */ /* 0x002fe200000010ff */
[----:B------:R-:W-:Y:S02]  /*5ff0*/  FADD2 R50, R50.F32x2.HI_LO, R60.F32x2.HI_LO ;  /* 0x0000003c3232724b */ /* 0x000fe40000000000 */
[----:B------:R-:W-:-:S02]  /*6000*/  FADD2 R54, R54.F32x2.HI_LO, R64.F32x2.HI_LO ;  /* 0x000000403636724b */ /* 0x000fc40000000000 */
[----:B------:R-:W-:Y:S08]  /*6010*/  MUFU.EX2 R98, R98 ;  /* 0x0000006200627308 */ /* 0x000ff00000000800 */
[----:B------:R-:W1:Y:S01]  /*6020*/  MUFU.EX2 R99, R99 ;  /* 0x0000006300637308 */ /* 0x000e620000000800 */
[----:B--2---:R-:W-:Y:S01]  /*6030*/  F2FP.BF16.F32.PACK_AB R11, R67, R66 ;  /* 0x00000042430b723e */ /* 0x004fe200000010ff */
[----:B------:R-:W-:-:S06]  /*6040*/  FADD2 R56, R56.F32x2.HI_LO, R66.F32x2.HI_LO ;  /* 0x000000423838724b */ /* 0x000fcc0000000000 */
[----:B------:R-:W-:Y:S08]  /*6050*/  MUFU.EX2 R100, R100 ;  /* 0x0000006400647308 */ /* 0x000ff00000000800 */
[----:B------:R-:W2:Y:S01]  /*6060*/  MUFU.EX2 R101, R101 ;  /* 0x0000006500657308 */ /* 0x000ea20000000800 */
[----:B-1----:R-:W-:Y:S01]  /*6070*/  F2FP.BF16.F32.PACK_AB R12, R99, R98 ;  /* 0x00000062630c723e */ /* 0x002fe200000010ff */
[----:B------:R-:W-:-:S06]  /*6080*/  FADD2 R48, R48.F32x2.HI_LO, R98.F32x2.HI_LO ;  /* 0x000000623030724b */ /* 0x000fcc0000000000 */
        /* <DEDUP_REMOVED lines=27> */
[----:B------:R-:W-:-:S03]  /*6240*/  FADD2 R56, R56.F32x2.HI_LO, R112.F32x2.HI_LO ;  /* 0x000000703838724b */ /* 0x000fc60000000000 */
[----:B------:R2:W-:Y:S01]  /*6250*/  STTM.x16 tmem[UR4], R4 ;  /* 0x00000004000079ed */ /* 0x0005e20008240004 */
[----:B------:R-:W-:Y:S02]  /*6260*/  R2UR UR4, R150 ;  /* 0x00000000960472ca */ /* 0x000fe400000e0000 */
[----:B------:R-:W-:Y:S08]  /*6270*/  MUFU.EX2 R70, R70 ;  /* 0x0000004600467308 */ /* 0x000ff00000000800 */
[----:B------:R-:W3:Y:S01]  /*6280*/  MUFU.EX2 R71, R71 ;  /* 0x0000004700477308 */ /* 0x000ee20000000800 */
[----:B-1----:R-:W-:Y:S01]  /*6290*/  F2FP.BF16.F32.PACK_AB R28, R69, R68 ;  /* 0x00000044451c723e */ /* 0x002fe200000010ff */
[----:B------:R-:W-:-:S06]  /*62a0*/  FADD2 R48, R48.F32x2.HI_LO, R68.F32x2.HI_LO ;  /* 0x000000443030724b */ /* 0x000fcc0000000000 */
[----:B------:R-:W-:Y:S08]  /*62b0*/  MUFU.EX2 R72, R72 ;  /* 0x0000004800487308 */ /* 0x000ff00000000800 */
[----:B------:R-:W1:Y:S01]  /*62c0*/  MUFU.EX2 R73, R73 ;  /* 0x0000004900497308 */ /* 0x000e620000000800 */
[----:B---3--:R-:W-:Y:S01]  /*62d0*/  F2FP.BF16.F32.PACK_AB R29, R71, R70 ;  /* 0x00000046471d723e */ /* 0x008fe200000010ff */
[----:B------:R-:W-:-:S06]  /*62e0*/  FADD2 R50, R50.F32x2.HI_LO, R70.F32x2.HI_LO ;  /* 0x000000463232724b */ /* 0x000fcc0000000000 */
        /* <DEDUP_REMOVED lines=53> */
[----:B------:R-:W2:Y:S01]  /*6640*/  MUFU.EX2 R117, R117 ;  /* 0x0000007500757308 */ /* 0x000ea20000000800 */
[----:B---3--:R-:W-:Y:S01]  /*6650*/  F2FP.BF16.F32.PACK_AB R43, R115, R114 ;  /* 0x00000072732b723e */ /* 0x008fe200000010ff */
[----:B------:R-:W-:-:S03]  /*6660*/  FADD2 R56, R56.F32x2.HI_LO, R114.F32x2.HI_LO ;  /* 0x000000723838724b */ /* 0x000fc60000000000 */
[----:B------:R-:W-:Y:S03]  /*6670*/  STTM.x16 tmem[UR5], R28 ;  /* 0x0000001c000079ed */ /* 0x000fe60008240005 */
        /* <DEDUP_REMOVED lines=63> */
[----:B------:R-:W-:-:S03]  /*6a70*/  FADD2 R56, R56.F32x2.HI_LO, R148.F32x2.HI_LO ;  /* 0x000000943838724b */ /* 0x000fc60000000000 */
[----:B------:R1:W-:Y:S01]  /*6a80*/  STTM.x16 tmem[UR4], R12 ;  /* 0x0000000c000079ed */ /* 0x0003e20008240004 */
[----:B------:R-:W-:Y:S01]  /*6a90*/  R2UR UR4, R166 ;  /* 0x00000000a60472ca */ /* 0x000fe200000e0000 */
[----:B------:R-:W3:Y:S01]  /*6aa0*/  FENCE.VIEW.ASYNC.T ;  /* 0x00000000000073c6 */ /* 0x000ee20000000200 */
[----:B------:R-:W-:Y:S08]  /*6ab0*/  MUFU.EX2 R154, R154 ;  /* 0x0000009a009a7308 */ /* 0x000ff00000000800 */
[----:B------:R-:W4:Y:S01]  /*6ac0*/  MUFU.EX2 R155, R155 ;  /* 0x0000009b009b7308 */ /* 0x000f220000000800 */
[----:B--2---:R-:W-:Y:S01]  /*6ad0*/  F2FP.BF16.F32.PACK_AB R4, R153, R152 ;  /* 0x000000989904723e */ /* 0x004fe200000010ff */
[----:B------:R-:W-:-:S06]  /*6ae0*/  FADD2 R48, R48.F32x2.HI_LO, R152.F32x2.HI_LO ;  /* 0x000000983030724b */ /* 0x000fcc0000000000 */
[----:B------:R-:W-:Y:S08]  /*6af0*/  MUFU.EX2 R156, R156 ;  /* 0x0000009c009c7308 */ /* 0x000ff00000000800 */
[----:B------:R-:W2:Y:S01]  /*6b00*/  MUFU.EX2 R157, R157 ;  /* 0x0000009d009d7308 */ /* 0x000ea20000000800 */
[----:B----4-:R-:W-:Y:S01]  /*6b10*/  F2FP.BF16.F32.PACK_AB R5, R155, R154 ;  /* 0x0000009a9b05723e */ /* 0x010fe200000010ff */
[----:B------:R-:W-:-:S06]  /*6b20*/  FADD2 R50, R50.F32x2.HI_LO, R154.F32x2.HI_LO ;  /* 0x0000009a3232724b */ /* 0x000fcc0000000000 */
[----:B------:R-:W-:Y:S08]  /*6b30*/  MUFU.EX2 R158, R158 ;  /* 0x0000009e009e7308 */ /* 0x000ff00000000800 */
[----:B------:R-:W4:Y:S01]  /*6b40*/  MUFU.EX2 R159, R159 ;  /* 0x0000009f009f7308 */ /* 0x000f220000000800 */
[----:B--2---:R-:W-:Y:S01]  /*6b50*/  F2FP.BF16.F32.PACK_AB R6, R157, R156 ;  /* 0x0000009c9d06723e */ /* 0x004fe200000010ff */
[----:B------:R-:W-:-:S06]  /*6b60*/  FADD2 R54, R54.F32x2.HI_LO, R156.F32x2.HI_LO ;  /* 0x0000009c3636724b */ /* 0x000fcc0000000000 */
[----:B------:R-:W-:Y:S01]  /*6b70*/  MUFU.EX2 R160, R160 ;  /* 0x000000a000a07308 */ /* 0x000fe20000000800 */
[----:B-1----:R-:W-:Y:S01]  /*6b80*/  IMAD.MOV.U32 R21, RZ, RZ, 0x1 ;  /* 0x00000001ff157424 */ /* 0x002fe200078e00ff */
[----:B------:R-:W-:-:S03]  /*6b90*/  LOP3.LUT R20, R140, 0x1, RZ, 0x3c, !PT ;  /* 0x000000018c147812 */ /* 0x000fc600078e3cff */
[----:B---3--:R1:W-:Y:S03]  /*6ba0*/  SYNCS.ARRIVE.TRANS64.RED.ART0 RZ, [UR11], R21 ;  /* 0x00000015ffff79a7 */ /* 0x0083e6000850040b */
[----:B------:R-:W2:Y:S01]  /*6bb0*/  MUFU.EX2 R161, R161 ;  /* 0x000000a100a17308 */ /* 0x000ea20000000800 */
[----:B----4-:R-:W-:Y:S01]  /*6bc0*/  F2FP.BF16.F32.PACK_AB R7, R159, R158 ;  /* 0x0000009e9f07723e */ /* 0x010fe200000010ff */
[----:B------:R-:W-:Y:S02]  /*6bd0*/  IMAD.U32 R20, R20, -0x80000000, RZ ;  /* 0x8000000014147824 */ /* 0x000fe400078e00ff */
[----:B------:R-:W-:-:S04]  /*6be0*/  FADD2 R56, R56.F32x2.HI_LO, R158.F32x2.HI_LO ;  /* 0x0000009e3838724b */ /* 0x000fc80000000000 */
[----:B------:R-:W-:Y:S08]  /*6bf0*/  MUFU.EX2 R162, R162 ;  /* 0x000000a200a27308 */ /* 0x000ff00000000800 */
[----:B------:R-:W3:Y:S01]  /*6c00*/  MUFU.EX2 R163, R163 ;  /* 0x000000a300a37308 */ /* 0x000ee20000000800 */
[----:B--2---:R-:W-:Y:S01]  /*6c10*/  F2FP.BF16.F32.PACK_AB R8, R161, R160 ;  /* 0x000000a0a108723e */ /* 0x004fe200000010ff */
[----:B------:R-:W-:-:S06]  /*6c20*/  FADD2 R48, R48.F32x2.HI_LO, R160.F32x2.HI_LO ;  /* 0x000000a03030724b */ /* 0x000fcc0000000000 */
[----:B------:R-:W-:Y:S08]  /*6c30*/  MUFU.EX2 R164, R164 ;  /* 0x000000a400a47308 */ /* 0x000ff00000000800 */
[----:B------:R-:W2:Y:S01]  /*6c40*/  MUFU.EX2 R165, R165 ;  /* 0x000000a500a57308 */ /* 0x000ea20000000800 */
[----:B---3--:R-:W-:Y:S01]  /*6c50*/  F2FP.BF16.F32.PACK_AB R9, R163, R162 ;  /* 0x000000a2a309723e */ /* 0x008fe200000010ff */
[----:B------:R-:W-:-:S06]  /*6c60*/  FADD2 R50, R50.F32x2.HI_LO, R162.F32x2.HI_LO ;  /* 0x000000a23232724b */ /* 0x000fcc0000000000 */
        /* <DEDUP_REMOVED lines=31> */
[----:B------:R-:W-:-:S04]  /*6e60*/  FADD2 R50, R50.F32x2.HI_LO, R180.F32x2.HI_LO ;  /* 0x000000b43232724b */ /* 0x000fc80000000000 */
[----:B------:R-:W-:Y:S02]  /*6e70*/  FADD2 R48, R48.F32x2.HI_LO, R50.F32x2.HI_LO ;  /* 0x000000323030724b */ /* 0x000fe40000000000 */
[----:B------:R-:W-:Y:S08]  /*6e80*/  MUFU.EX2 R184, R184 ;  /* 0x000000b800b87308 */ /* 0x000ff00000000800 */
[----:B------:R-:W3:Y:S01]  /*6e90*/  MUFU.EX2 R185, R185 ;  /* 0x000000b900b97308 */ /* 0x000ee20000000800 */
[----:B--2---:R-:W-:Y:S01]  /*6ea0*/  F2FP.BF16.F32.PACK_AB R18, R183, R182 ;  /* 0x000000b6b712723e */ /* 0x004fe200000010ff */
[----:B------:R-:W-:Y:S01]  /*6eb0*/  FADD2 R54, R54.F32x2.HI_LO, R182.F32x2.HI_LO ;  /* 0x000000b63636724b */ /* 0x000fe20000000000 */
[----:B---3--:R-:W-:Y:S01]  /*6ec0*/  F2FP.BF16.F32.PACK_AB R19, R185, R184 ;  /* 0x000000b8b913723e */ /* 0x008fe200000010ff */
[----:B------:R-:W-:-:S03]  /*6ed0*/  FADD2 R56, R56.F32x2.HI_LO, R184.F32x2.HI_LO ;  /* 0x000000b83838724b */ /* 0x000fc60000000000 */
[----:B------:R1:W-:Y:S01]  /*6ee0*/  STTM.x16 tmem[UR4], R4 ;  /* 0x00000004000079ed */ /* 0x0003e20008240004 */
[----:B------:R-:W2:Y:S02]  /*6ef0*/  FENCE.VIEW.ASYNC.T ;  /* 0x00000000000073c6 */ /* 0x000ea40000000200 */
[----:B--2---:R-:W-:Y:S01]  /*6f00*/  NOP ;  /* 0x0000000000007918 */ /* 0x004fe20000000000 */
[----:B------:R1:W-:Y:S01]  /*6f10*/  @P0 SYNCS.ARRIVE.TRANS64.RED.ART0 RZ, [UR10], R21 ;  /* 0x00000015ffff09a7 */ /* 0x0003e2000850040a */
[----:B------:R-:W-:-:S04]  /*6f20*/  FADD2 R54, R54.F32x2.HI_LO, R56.F32x2.HI_LO ;  /* 0x000000383636724b */ /* 0x000fc80000000000 */
[----:B------:R-:W-:Y:S01]  /*6f30*/  FADD2 R48, R48.F32x2.HI_LO, R54.F32x2.HI_LO ;  /* 0x000000363030724b */ /* 0x000fe20000000000 */
[----:B------:R-:W2:Y:S02]  /*6f40*/  SYNCS.PHASECHK.TRANS64.TRYWAIT P0, [UR7+0x1c8], R20 ;  /* 0x0001c814ff0075a7 */ /* 0x000ea40008001107 */
[----:B-12---:R-:W-:Y:S05]  /*6f50*/  @!P0 BRA `(.L_x_68) ;  /* 0x00000040007c8947 */ /* 0x006fea0003800000 */
.L_x_136:
[----:B------:R-:W-:Y:S01]  /*6f60*/  FADD R186, R48, R49 ;  /* 0x0000003130ba7221 */ /* 0x000fe20000000000 */
[----:B------:R-:W-:Y:S01]  /*6f70*/  LOP3.LUT R139, R139, 0x1, RZ, 0x3c, !PT ;  /* 0x000000018b8b7812 */ /* 0x000fe200078e3cff */
[----:B------:R-:W-:Y:S06]  /*6f80*/  BRA.U !UP0, `(.L_x_69) ;  /* 0x0000001d08e87547 */ /* 0x000fec000b800000 */
[----:B------:R-:W-:Y:S01]  /*6f90*/  MOV R187, R167 ;  /* 0x000000a700bb7202 */ /* 0x000fe20000000f00 */
[----:B------:R-:W2:Y:S01]  /*6fa0*/  LDCU UR5, c[0x0][0x600] ;  /* 0x0000c000ff0577ac */ /* 0x000ea20008000800 */
[----:B------:R-:W-:-:S04]  /*6fb0*/  UMOV UR8, URZ ;  /* 0x000000ff00087c82 */ /* 0x000fc80008000000 */
.L_x_72:
[----:B------:R-:W-:Y:S02]  /*6fc0*/  SHF.L.U32 R6, R139, 0x1f, RZ ;  /* 0x0000001f8b067819 */ /* 0x000fe400000006ff */
[----:B------:R-:W-:Y:S02]  /*6fd0*/  R2UR UR4, R138 ;  /* 0x000000008a0472ca */ /* 0x000fe400000e0000 */
[----:B------:R-:W3:Y:S02]  /*6fe0*/  SYNCS.PHASECHK.TRANS64.TRYWAIT P0, [UR7+0x190], R6 ;  /* 0x00019006ff0075a7 */ /* 0x000ee40008001107 */
[----:B-1-3--:R-:W-:Y:S11]  /*6ff0*/  @!P0 BRA `(.L_x_70) ;  /* 0x0000004000708947 */ /* 0x00aff60003800000 */
.L_x_138:
[----:B------:R-:W3:Y:S01]  /*7000*/  LDTM.x32 R100, tmem[UR4] ;  /* 0x00000004006479ee */ /* 0x000ee200082c0000 */
[----:B------:R-:W-:Y:S02]  /*7010*/  R2UR UR4, R137 ;  /* 0x00000000890472ca */ /* 0x000fe400000e0000 */
[----:B------:R-:W-:-:S11]  /*7020*/  R2UR UR6, R141 ;  /* 0x000000008d0672ca */ /* 0x000fd600000e0000 */
[----:B------:R-:W4:Y:S01]  /*7030*/  LDTM.x32 R68, tmem[UR4] ;  /* 0x00000004004479ee */ /* 0x000f2200082c0000 */
[----:B------:R-:W-:Y:S01]  /*7040*/  R2UR UR4, R150 ;  /* 0x00000000960472ca */ /* 0x000fe200000e0000 */
[----:B------:R-:W5:Y:S01]  /*7050*/  LDTM.x32 R36, tmem[UR6] ;  /* 0x00000006002479ee */ /* 0x000f6200082c0000 */
[----:B------:R-:W-:Y:S02]  /*7060*/  R2UR UR6, R151 ;  /* 0x00000000970672ca */ /* 0x000fe400000e0000 */
[----:B---3--:R-:W-:Y:S02]  /*7070*/  FMNMX3 R144, R187, R100, R101, !PT ;  /* 0x00000064bb907276 */ /* 0x008fe40007800065 */
[----:B------:R-:W-:Y:S02]  /*7080*/  FMNMX R143, R102, R103, !PT ;  /* 0x00000067668f7209 */ /* 0x000fe40007800000 */
[----:B------:R-:W-:-:S05]  /*7090*/  FMNMX R142, R104, R105, !PT ;  /* 0x00000069688e7209 */ /* 0x000fca0007800000 */
[----:B-1----:R-:W1:Y:S01]  /*70a0*/  LDTM.x32 R4, tmem[UR4] ;  /* 0x00000004000479ee */ /* 0x002e6200082c0000 */
[----:B------:R-:W-:Y:S02]  /*70b0*/  FMNMX R167, R106, R107, !PT ;  /* 0x0000006b6aa77209 */ /* 0x000fe40007800000 */
        /* <DEDUP_REMOVED lines=12> */
[----:B----4-:R-:W-:Y:S02]  /*7180*/  FMNMX3 R144, R144, R68, R69, !PT ;  /* 0x0000004490907276 */ /* 0x010fe40007800045 */
        /* <DEDUP_REMOVED lines=15> */
[----:B-----5:R-:W-:-:S02]  /*7280*/  FMNMX3 R144, R144, R36, R37, !PT ;  /* 0x0000002490907276 */ /* 0x020fc40007800025 */
        /* <DEDUP_REMOVED lines=15> */
[----:B-1----:R-:W-:Y:S02]  /*7380*/  FMNMX3 R144, R144, R4, R5, !PT ;  /* 0x0000000490907276 */ /* 0x002fe40007800005 */
        /* <DEDUP_REMOVED lines=15> */
[----:B------:R-:W-:Y:S02]  /*7480*/  FMNMX R143, R144, R143, !PT ;  /* 0x0000008f908f7209 */ /* 0x000fe40007800000 */
[----:B------:R-:W-:Y:S02]  /*7490*/  R2UR UR4, R141 ;  /* 0x000000008d0472ca */ /* 0x000fe400000e0000 */
[----:B------:R-:W-:-:S04]  /*74a0*/  FMNMX3 R167, R143, R142, R167, !PT ;  /* 0x0000008e8fa77276 */ /* 0x000fc800078000a7 */
[----:B------:R-:W-:-:S04]  /*74b0*/  FSETP.NEU.AND P0, PT, R167, -INF , PT ;  /* 0xff800000a700780b */ /* 0x000fc80003f0d000 */
[----:B------:R-:W-:Y:S02]  /*74c0*/  FSEL R184, R167, RZ, P0 ;  /* 0x000000ffa7b87208 */ /* 0x000fe40000000000 */
[----:B------:R-:W-:-:S03]  /*74d0*/  ELECT P0, URZ, PT ;  /* 0x0000000000ff782f */ /* 0x000fc60003800000 */
[----:B------:R-:W-:-:S04]  /*74e0*/  FADD R188, -R184, R187 ;  /* 0x000000bbb8bc7221 */ /* 0x000fc80000000100 */
[----:B--2---:R-:W-:-:S05]  /*74f0*/  FMUL R188, R188, UR5 ;  /* 0x00000005bcbc7c20 */ /* 0x004fca0008400000 */
[----:B------:R-:W-:Y:S02]  /*7500*/  FSETP.GE.AND P1, PT, R188, -8, PT ;  /* 0xc1000000bc00780b */ /* 0x000fe40003f26000 */
[----:B------:R-:W1:Y:S02]  /*7510*/  MUFU.EX2 R188, R188 ;  /* 0x000000bc00bc7308 */ /* 0x000e640000000800 */
[C---:B------:R-:W-:Y:S02]  /*7520*/  FSEL R184, R187.reuse, R184, P1 ;  /* 0x000000b8bbb87208 */ /* 0x040fe40000800000 */
[----:B------:R-:W-:-:S03]  /*7530*/  FSEL R167, R187, R167, P1 ;  /* 0x000000a7bba77208 */ /* 0x000fc60000800000 */
[----:B------:R-:W-:-:S04]  /*7540*/  FFMA R184, -R184, UR5, RZ ;  /* 0x00000005b8b87c23 */ /* 0x000fc800080001ff */
[--C-:B------:R-:W-:Y:S02]  /*7550*/  FFMA2 R162, R14.F32x2.HI_LO, UR5.F32, R184.reuse.F32 ;  /* 0x000000050ea27c49 */ /* 0x100fe400092000b8 */
[--C-:B------:R-:W-:Y:S02]  /*7560*/  FFMA2 R164, R16.F32x2.HI_LO, UR5.F32, R184.reuse.F32 ;  /* 0x0000000510a47c49 */ /* 0x100fe400092000b8 */
[--C-:B------:R-:W-:Y:S02]  /*7570*/  FFMA2 R16, R80.F32x2.HI_LO, UR5.F32, R184.reuse.F32 ;  /* 0x0000000550107c49 */ /* 0x100fe400092000b8 */
[--C-:B------:R-:W-:Y:S01]  /*7580*/  FFMA2 R14, R82.F32x2.HI_LO, UR5.F32, R184.reuse.F32 ;  /* 0x00000005520e7c49 */ /* 0x100fe200092000b8 */
[----:B-1----:R-:W-:Y:S01]  /*7590*/  FSEL R188, R188, 1, !P1 ;  /* 0x3f800000bcbc7808 */ /* 0x002fe20004800000 */
[--C-:B------:R-:W-:Y:S01]  /*75a0*/  FFMA2 R154, R6.F32x2.HI_LO, UR5.F32, R184.reuse.F32 ;  /* 0x00000005069a7c49 */ /* 0x100fe200092000b8 */
[----:B------:R-:W-:Y:S01]  /*75b0*/  FMNMX R16, R16, -127, !PT ;  /* 0xc2fe000010107809 */ /* 0x000fe20007800000 */
        /* <DEDUP_REMOVED lines=24> */
[----:B------:R-:W-:Y:S01]  /*7740*/  FADD2.RM R182, R16.F32x2.HI_LO, 12582912 ;  /* 0x4b40000010b6744b */ /* 0x000fe20000204000 */
[----:B------:R-:W-:Y:S01]  /*7750*/  FMNMX R11, R11, -127, !PT ;  /* 0xc2fe00000b0b7809 */ /* 0x000fe20007800000 */
[----:B------:R-:W-:Y:S01]  /*7760*/  FADD2.RM R30, R14.F32x2.HI_LO, 12582912 ;  /* 0x4b4000000e1e744b */ /* 0x000fe20000204000 */
[----:B------:R-:W-:Y:S01]  /*7770*/  MUFU.EX2 R96, R22 ;  /* 0x0000001600607308 */ /* 0x000fe20000000800 */
[----:B------:R-:W-:-:S02]  /*7780*/  FFMA2 R48, R20.F32x2.HI_LO, UR5.F32, R184.F32 ;  /* 0x0000000514307c49 */ /* 0x000fc400092000b8 */
[--C-:B------:R-:W-:Y:S02]  /*7790*/  FFMA2 R98, R32.F32x2.HI_LO, UR5.F32, R184.reuse.F32 ;  /* 0x0000000520627c49 */ /* 0x100fe400092000b8 */
[----:B------:R-:W-:Y:S02]  /*77a0*/  FADD2.RM R20, R6.F32x2.HI_LO, 12582912 ;  /* 0x4b4000000614744b */ /* 0x000fe40000204000 */
[--C-:B------:R-:W-:Y:S01]  /*77b0*/  FFMA2 R142, R36.F32x2.HI_LO, UR5.F32, R184.reuse.F32 ;  /* 0x00000005248e7c49 */ /* 0x100fe200092000b8 */
[----:B------:R1:W-:Y:S01]  /*77c0*/  MUFU.EX2 R97, R23 ;  /* 0x0000001700617308 */ /* 0x0003e20000000800 */
[----:B------:R-:W-:Y:S01]  /*77d0*/  FADD2 R32, R182.F32x2.HI_LO, -12582912 ;  /* 0xcb400000b620744b */ /* 0x000fe20000200000 */
[----:B------:R-:W-:Y:S01]  /*77e0*/  FMNMX R36, R4, -127, !PT ;  /* 0xc2fe000004247809 */ /* 0x000fe20007800000 */
[----:B------:R-:W-:Y:S01]  /*77f0*/  FADD2 R180, R30.F32x2.HI_LO, -12582912 ;  /* 0xcb4000001eb4744b */ /* 0x000fe20000200000 */
[----:B------:R-:W-:Y:S01]  /*7800*/  FMNMX R37, R5, -127, !PT ;  /* 0xc2fe000005257809 */ /* 0x000fe20007800000 */
[----:B------:R-:W-:-:S02]  /*7810*/  FFMA2 R100, R100.F32x2.HI_LO, UR5.F32, R184.F32 ;  /* 0x0000000564647c49 */ /* 0x000fc400092000b8 */
[--C-:B------:R-:W-:Y:S01]  /*7820*/  FFMA2 R102, R102.F32x2.HI_LO, UR5.F32, R184.reuse.F32 ;  /* 0x0000000566667c49 */ /* 0x100fe200092000b8 */
[----:B------:R-:W-:Y:S01]  /*7830*/  MUFU.EX2 R142, R142 ;  /* 0x0000008e008e7308 */ /* 0x000fe20000000800 */
[--C-:B------:R-:W-:Y:S02]  /*7840*/  FFMA2 R104, R104.F32x2.HI_LO, UR5.F32, R184.reuse.F32 ;  /* 0x0000000568687c49 */ /* 0x100fe400092000b8 */
[--C-:B------:R-:W-:Y:S02]  /*7850*/  FFMA2 R106, R106.F32x2.HI_LO, UR5.F32, R184.reuse.F32 ;  /* 0x000000056a6a7c49 */ /* 0x100fe400092000b8 */
[--C-:B------:R-:W-:Y:S02]  /*7860*/  FFMA2 R108, R108.F32x2.HI_LO, UR5.F32, R184.reuse.F32 ;  /* 0x000000056c6c7c49 */ /* 0x100fe400092000b8 */
[----:B------:R-:W-:Y:S01]  /*7870*/  FFMA2 R110, R110.F32x2.HI_LO, UR5.F32, R184.F32 ;  /* 0x000000056e6e7c49 */ /* 0x000fe200092000b8 */
[----:B------:R-:W-:Y:S01]  /*7880*/  MUFU.EX2 R100, R100 ;  /* 0x0000006400647308 */ /* 0x000fe20000000800 */
[----:B-1----:R-:W-:-:S02]  /*7890*/  FADD2.RM R22, R8.F32x2.HI_LO, 12582912 ;  /* 0x4b4000000816744b */ /* 0x002fc40000204000 */
        /* <DEDUP_REMOVED lines=46> */
[----:B------:R-:W-:Y:S02]  /*7b80*/  FFMA2 R184, R34.F32x2.HI_LO, UR5.F32, R184.F32 ;  /* 0x0000000522b87c49 */ /* 0x000fe400092000b8 */
[----:B------:R-:W-:Y:S02]  /*7b90*/  IMAD.MOV.U32 R34, RZ, RZ, 0x3d9df09d ;  /* 0x3d9df09dff227424 */ /* 0x000fe400078e00ff */
[----:B------:R-:W-:Y:S01]  /*7ba0*/  FADD2.RM R28, R178.F32x2.HI_LO, 12582912 ;  /* 0x4b400000b21c744b */ /* 0x000fe20000204000 */
[----:B------:R-:W-:Y:S01]  /*7bb0*/  MUFU.EX2 R110, R110 ;  /* 0x0000006e006e7308 */ /* 0x000fe20000000800 */
[----:B------:R-:W-:Y:S02]  /*7bc0*/  FADD2 R170, R20.F32x2.HI_LO, -12582912 ;  /* 0xcb40000014aa744b */ /* 0x000fe40000200000 */
[----:B------:R-:W-:-:S02]  /*7bd0*/  FADD2 R32, R16.F32x2.HI_LO, -R32.F32x2.HI_LO ;  /* 0x800000201020724b */ /* 0x000fc40000000000 */
[----:B------:R-:W-:Y:S02]  /*7be0*/  FADD2 R180, R14.F32x2.HI_LO, -R180.F32x2.HI_LO ;  /* 0x800000b40eb4724b */ /* 0x000fe40000000000 */
[----:B------:R-:W-:Y:S01]  /*7bf0*/  FADD2.RM R26, R12.F32x2.HI_LO, 12582912 ;  /* 0x4b4000000c1a744b */ /* 0x000fe20000204000 */
[----:B------:R-:W-:Y:S01]  /*7c00*/  MUFU.EX2 R111, R111 ;  /* 0x0000006f006f7308 */ /* 0x000fe20000000800 */
[----:B------:R-:W-:Y:S02]  /*7c10*/  FADD2.RM R24, R10.F32x2.HI_LO, 12582912 ;  /* 0x4b4000000a18744b */ /* 0x000fe40000204000 */
[----:B------:R-:W-:Y:S02]  /*7c20*/  FADD2 R172, R22.F32x2.HI_LO, -12582912 ;  /* 0xcb40000016ac744b */ /* 0x000fe40000200000 */
[----:B------:R-:W-:Y:S02]  /*7c30*/  FADD2.RM R168, R36.F32x2.HI_LO, 12582912 ;  /* 0x4b40000024a8744b */ /* 0x000fe40000204000 */
[----:B------:R-:W-:Y:S01]  /*7c40*/  FADD2 R14, R28.F32x2.HI_LO, -12582912 ;  /* 0xcb4000001c0e744b */ /* 0x000fe20000200000 */
[----:B------:R-:W-:Y:S01]  /*7c50*/  MUFU.EX2 R112, R112 ;  /* 0x0000007000707308 */ /* 0x000fe20000000800 */
[----:B------:R-:W-:-:S02]  /*7c60*/  FADD2 R170, R6.F32x2.HI_LO, -R170.F32x2.HI_LO ;  /* 0x800000aa06aa724b */ /* 0x000fc40000000000 */
[-C--:B------:R-:W-:Y:S02]  /*7c70*/  FFMA2 R6, R32.F32x2.HI_LO, R34.reuse.F32, 0.22756439447402954102 ;  /* 0x3e6906a420067449 */ /* 0x080fe40001200022 */
[----:B------:R-:W-:Y:S02]  /*7c80*/  FFMA2 R4, R180.F32x2.HI_LO, R34.F32, 0.22756439447402954102 ;  /* 0x3e6906a4b4047449 */ /* 0x000fe40001200022 */
[----:B------:R-:W-:Y:S01]  /*7c90*/  FADD2 R176, R26.F32x2.HI_LO, -12582912 ;  /* 0xcb4000001ab0744b */ /* 0x000fe20000200000 */
[----:B------:R-:W1:Y:S01]  /*7ca0*/  MUFU.EX2 R113, R113 ;  /* 0x0000007100717308 */ /* 0x000e620000000800 */
[----:B------:R-:W-:Y:S02]  /*7cb0*/  FADD2 R174, R24.F32x2.HI_LO, -12582912 ;  /* 0xcb40000018ae744b */ /* 0x000fe40000200000 */
[----:B------:R-:W-:Y:S02]  /*7cc0*/  FADD2 R172, R8.F32x2.HI_LO, -R172.F32x2.HI_LO ;  /* 0x800000ac08ac724b */ /* 0x000fe40000000000 */
[----:B------:R-:W-:-:S02]  /*7cd0*/  FADD2 R8, R168.F32x2.HI_LO, -12582912 ;  /* 0xcb400000a808744b */ /* 0x000fc40000200000 */
[----:B------:R-:W-:Y:S01]  /*7ce0*/  FADD2 R178, R178.F32x2.HI_LO, -R14.F32x2.HI_LO ;  /* 0x8000000eb2b2724b */ /* 0x000fe20000000000 */
[----:B------:R-:W-:Y:S01]  /*7cf0*/  MUFU.EX2 R114, R114 ;  /* 0x0000007200727308 */ /* 0x000fe20000000800 */
[----:B------:R-:W-:Y:S02]  /*7d00*/  FFMA2 R6, R6.F32x2.HI_LO, R32.F32x2.HI_LO, 0.69514614343643188477 ;  /* 0x3f31f51906067449 */ /* 0x000fe40000200020 */
[----:B------:R-:W-:Y:S02]  /*7d10*/  FFMA2 R4, R4.F32x2.HI_LO, R180.F32x2.HI_LO, 0.69514614343643188477 ;  /* 0x3f31f51904047449 */ /* 0x000fe400002000b4 */
[----:B------:R-:W-:Y:S02]  /*7d20*/  FADD2 R176, R12.F32x2.HI_LO, -R176.F32x2.HI_LO ;  /* 0x800000b00cb0724b */ /* 0x000fe40000000000 */
[----:B------:R-:W-:Y:S01]  /*7d30*/  FADD2 R174, R10.F32x2.HI_LO, -R174.F32x2.HI_LO ;  /* 0x800000ae0aae724b */ /* 0x000fe20000000000 */
[----:B------:R-:W2:Y:S01]  /*7d40*/  MUFU.EX2 R115, R115 ;  /* 0x0000007300737308 */ /* 0x000ea20000000800 */
[----:B------:R-:W-:Y:S01]  /*7d50*/  FADD2 R36, R36.F32x2.HI_LO, -R8.F32x2.HI_LO ;  /* 0x800000082424724b */ /* 0x000fe20000000000 */
[----:B-1----:R-:W-:Y:S01]  /*7d60*/  F2FP.BF16.F32.PACK_AB R10, R113, R112 ;  /* 0x00000070710a723e */ /* 0x002fe200000010ff */
[----:B------:R-:W-:-:S02]  /*7d70*/  FFMA2 R8, R178.F32x2.HI_LO, R34.F32, 0.22756439447402954102 ;  /* 0x3e6906a4b2087449 */ /* 0x000fc40001200022 */
[----:B------:R-:W-:Y:S02]  /*7d80*/  FFMA2 R32, R6.F32x2.HI_LO, R32.F32x2.HI_LO, 1 ;  /* 0x3f80000006207449 */ /* 0x000fe40000200020 */
[----:B------:R-:W-:Y:S01]  /*7d90*/  FFMA2 R180, R4.F32x2.HI_LO, R180.F32x2.HI_LO, 1 ;  /* 0x3f80000004b47449 */ /* 0x000fe200002000b4 */
[----:B------:R-:W-:Y:S01]  /*7da0*/  MUFU.EX2 R116, R116 ;  /* 0x0000007400747308 */ /* 0x000fe20000000800 */
[-C--:B------:R-:W-:Y:S02]  /*7db0*/  FFMA2 R6, R176.F32x2.HI_LO, R34.reuse.F32, 0.22756439447402954102 ;  /* 0x3e6906a4b0067449 */ /* 0x080fe40001200022 */
[----:B------:R-:W-:Y:S02]  /*7dc0*/  IMAD R182, R182, 0x800000, R32 ;  /* 0x00800000b6b67824 */ /* 0x000fe400078e0220 */
[----:B------:R-:W-:Y:S02]  /*7dd0*/  FFMA2 R4, R174.F32x2.HI_LO, R34.F32, 0.22756439447402954102 ;  /* 0x3e6906a4ae047449 */ /* 0x000fe40001200022 */
[----:B------:R-:W-:-:S02]  /*7de0*/  IMAD R183, R183, 0x800000, R33 ;  /* 0x00800000b7b77824 */ /* 0x000fc400078e0221 */
[----:B------:R-:W-:Y:S02]  /*7df0*/  FFMA2 R8, R8.F32x2.HI_LO, R178.F32x2.HI_LO, 0.69514614343643188477 ;  /* 0x3f31f51908087449 */ /* 0x000fe400002000b2 */
[----:B------:R-:W-:Y:S02]  /*7e00*/  IMAD R180, R30, 0x800000, R180 ;  /* 0x008000001eb47824 */ /* 0x000fe400078e02b4 */
[----:B------:R-:W-:Y:S01]  /*7e10*/  FFMA2 R6, R6.F32x2.HI_LO, R176.F32x2.HI_LO, 0.69514614343643188477 ;  /* 0x3f31f51906067449 */ /* 0x000fe200002000b0 */
[----:B------:R-:W1:Y:S01]  /*7e20*/  MUFU.EX2 R117, R117 ;  /* 0x0000007500757308 */ /* 0x000e620000000800 */
[----:B------:R-:W-:Y:S01]  /*7e30*/  FFMA2 R4, R4.F32x2.HI_LO, R174.F32x2.HI_LO, 0.69514614343643188477 ;  /* 0x3f31f51904047449 */ /* 0x000fe200002000ae */
[----:B--2---:R-:W-:Y:S01]  /*7e40*/  F2FP.BF16.F32.PACK_AB R11, R115, R114 ;  /* 0x00000072730b723e */ /* 0x004fe200000010ff */
[----:B------:R-:W-:Y:S02]  /*7e50*/  FFMA2 R178, R8.F32x2.HI_LO, R178.F32x2.HI_LO, 1 ;  /* 0x3f80000008b27449 */ /* 0x000fe400002000b2 */
[----:B------:R-:W-:-:S02]  /*7e60*/  IMAD.SHL.U32 R8, R3, 0x4, RZ ;  /* 0x0000000403087824 */ /* 0x000fc400078e00ff */
[----:B------:R-:W-:Y:S01]  /*7e70*/  FFMA2 R176, R6.F32x2.HI_LO, R176.F32x2.HI_LO, 1 ;  /* 0x3f80000006b07449 */ /* 0x000fe200002000b0 */
[----:B------:R-:W-:Y:S01]  /*7e80*/  F2FP.BF16.F32.PACK_AB R9, R111, R110 ;  /* 0x0000006e6f09723e */ /* 0x000fe200000010ff */
[----:B------:R-:W-:Y:S01]  /*7e90*/  FFMA2 R174, R4.F32x2.HI_LO, R174.F32x2.HI_LO, 1 ;  /* 0x3f80000004ae7449 */ /* 0x000fe200002000ae */
[----:B------:R-:W-:Y:S01]  /*7ea0*/  MUFU.EX2 R118, R118 ;  /* 0x0000007600767308 */ /* 0x000fe20000000800 */
[-C--:B------:R-:W-:Y:S01]  /*7eb0*/  FFMA2 R6, R172.F32x2.HI_LO, R34.reuse.F32, 0.22756439447402954102 ;  /* 0x3e6906a4ac067449 */ /* 0x080fe20001200022 */
[----:B------:R-:W-:Y:S01]  /*7ec0*/  LOP3.LUT R8, R8, 0x1fc, RZ, 0xc0, !PT ;  /* 0x000001fc08087812 */ /* 0x000fe200078ec0ff */
[----:B------:R-:W-:Y:S02]  /*7ed0*/  FFMA2 R4, R170.F32x2.HI_LO, R34.F32, 0.22756439447402954102 ;  /* 0x3e6906a4aa047449 */ /* 0x000fe40001200022 */
[----:B------:R-:W-:Y:S02]  /*7ee0*/  IMAD R181, R31, 0x800000, R181 ;  /* 0x008000001fb57824 */ /* 0x000fe400078e02b5 */
[----:B------:R-:W-:-:S02]  /*7ef0*/  FFMA2 R6, R6.F32x2.HI_LO, R172.F32x2.HI_LO, 0.69514614343643188477 ;  /* 0x3f31f51906067449 */ /* 0x000fc400002000ac */
[----:B------:R-:W-:Y:S02]  /*7f00*/  IMAD R178, R28, 0x800000, R178 ;  /* 0x008000001cb27824 */ /* 0x000fe400078e02b2 */
[----:B------:R-:W-:Y:S01]  /*7f10*/  FFMA2 R4, R4.F32x2.HI_LO, R170.F32x2.HI_LO, 0.69514614343643188477 ;  /* 0x3f31f51904047449 */ /* 0x000fe200002000aa */
[----:B------:R-:W2:Y:S01]  /*7f20*/  MUFU.EX2 R119, R119 ;  /* 0x0000007700777308 */ /* 0x000ea20000000800 */
[----:B------:R-:W-:Y:S01]  /*7f30*/  FFMA2 R34, R36.F32x2.HI_LO, R34.F32, 0.22756439447402954102 ;  /* 0x3e6906a424227449 */ /* 0x000fe20001200022 */
[----:B------:R3:W-:Y:S01]  /*7f40*/  STS [R8+UR7+0x20c], R188 ;  /* 0x00020cbc08007988 */ /* 0x0007e20008000807 */
[----:B------:R-:W-:Y:S01]  /*7f50*/  FFMA2 R172, R6.F32x2.HI_LO, R172.F32x2.HI_LO, 1 ;  /* 0x3f80000006ac7449 */ /* 0x000fe200002000ac */
[----:B------:R-:W-:Y:S01]  /*7f60*/  F2FP.BF16.F32.PACK_AB R6, R105, R104 ;  /* 0x000000686906723e */ /* 0x000fe200000010ff */
[----:B------:R-:W-:Y:S01]  /*7f70*/  FFMA2 R170, R4.F32x2.HI_LO, R170.F32x2.HI_LO, 1 ;  /* 0x3f80000004aa7449 */ /* 0x000fe200002000aa */
[----:B------:R-:W-:Y:S01]  /*7f80*/  F2FP.BF16.F32.PACK_AB R4, R101, R100 ;  /* 0x000000646504723e */ /* 0x000fe200000010ff */
[----:B------:R-:W-:Y:S01]  /*7f90*/  FFMA2 R34, R34.F32x2.HI_LO, R36.F32x2.HI_LO, 0.69514614343643188477 ;  /* 0x3f31f51922227449 */ /* 0x000fe20000200024 */
[----:B------:R-:W-:Y:S01]  /*7fa0*/  MUFU.EX2 R120, R120 ;  /* 0x0000007800787308 */ /* 0x000fe20000000800 */
[----:B------:R-:W-:Y:S01]  /*7fb0*/  F2FP.BF16.F32.PACK_AB R5, R103, R102 ;  /* 0x000000666705723e */ /* 0x000fe200000010ff */
[----:B------:R-:W-:Y:S01]  /*7fc0*/  IMAD R179, R29, 0x800000, R179 ;  /* 0x008000001db37824 */ /* 0x000fe200078e02b3 */
[----:B------:R-:W-:Y:S01]  /*7fd0*/  F2FP.BF16.F32.PACK_AB R7, R107, R106 ;  /* 0x0000006a6b07723e */ /* 0x000fe200000010ff */
[----:B------:R-:W-:Y:S01]  /*7fe0*/  FFMA2 R34, R34.F32x2.HI_LO, R36.F32x2.HI_LO, 1 ;  /* 0x3f80000022227449 */ /* 0x000fe20000200024 */
[----:B-1----:R-:W-:Y:S01]  /*7ff0*/  F2FP.BF16.F32.PACK_AB R12, R117, R116 ;  /* 0x00000074750c723e */ /* 0x002fe200000010ff */
[----:B------:R-:W-:Y:S01]  /*8000*/  IMAD R176, R26, 0x800000, R176 ;  /* 0x008000001ab07824 */ /* 0x000fe200078e02b0 */
[----:B------:R-:W-:Y:S01]  /*8010*/  F2FP.BF16.F32.PACK_AB R42, R179, R178 ;  /* 0x000000b2b32a723e */ /* 0x000fe200000010ff */
[----:B------:R-:W1:Y:S01]  /*8020*/  MUFU.EX2 R121, R121 ;  /* 0x0000007900797308 */ /* 0x000e620000000800 */
[----:B--2---:R-:W-:Y:S01]  /*8030*/  F2FP.BF16.F32.PACK_AB R13, R119, R118 ;  /* 0x00000076770d723e */ /* 0x004fe200000010ff */
[----:B------:R-:W-:-:S02]  /*8040*/  IMAD R177, R27, 0x800000, R177 ;  /* 0x008000001bb17824 */ /* 0x000fc400078e02b1 */
[----:B------:R-:W-:Y:S02]  /*8050*/  IMAD R174, R24, 0x800000, R174 ;  /* 0x0080000018ae7824 */ /* 0x000fe400078e02ae */
[----:B------:R-:W-:Y:S01]  /*8060*/  IMAD R175, R25, 0x800000, R175 ;  /* 0x0080000019af7824 */ /* 0x000fe200078e02af */
[----:B------:R-:W-:Y:S01]  /*8070*/  F2FP.BF16.F32.PACK_AB R43, R177, R176 ;  /* 0x000000b0b12b723e */ /* 0x000fe200000010ff */
[----:B------:R-:W-:Y:S01]  /*8080*/  MUFU.EX2 R122, R122 ;  /* 0x0000007a007a7308 */ /* 0x000fe20000000800 */
[----:B------:R-:W-:Y:S01]  /*8090*/  IMAD R172, R22, 0x800000, R172 ;  /* 0x0080000016ac7824 */ /* 0x000fe200078e02ac */
[----:B---3--:R-:W-:Y:S01]  /*80a0*/  F2FP.BF16.F32.PACK_AB R8, R109, R108 ;  /* 0x0000006c6d08723e */ /* 0x008fe200000010ff */
[----:B------:R-:W-:Y:S02]  /*80b0*/  IMAD R173, R23, 0x800000, R173 ;  /* 0x0080000017ad7824 */ /* 0x000fe400078e02ad */
[----:B------:R-:W-:-:S03]  /*80c0*/  IMAD R170, R20, 0x800000, R170 ;  /* 0x0080000014aa7824 */ /* 0x000fc600078e02aa */
[----:B------:R-:W2:Y:S01]  /*80d0*/  MUFU.EX2 R123, R123 ;  /* 0x0000007b007b7308 */ /* 0x000ea20000000800 */
[----:B-1----:R-:W-:Y:S01]  /*80e0*/  F2FP.BF16.F32.PACK_AB R14, R121, R120 ;  /* 0x00000078790e723e */ /* 0x002fe200000010ff */
[----:B------:R-:W-:Y:S02]  /*80f0*/  IMAD R171, R21, 0x800000, R171 ;  /* 0x0080000015ab7824 */ /* 0x000fe400078e02ab */
[----:B------:R-:W-:Y:S01]  /*8100*/  IMAD R168, R168, 0x800000, R34 ;  /* 0x00800000a8a87824 */ /* 0x000fe200078e0222 */
[----:B------:R-:W-:Y:S01]  /*8110*/  F2FP.BF16.F32.PACK_AB R34, R183, R182 ;  /* 0x000000b6b722723e */ /* 0x000fe200000010ff */
[----:B------:R-:W-:Y:S01]  /*8120*/  IMAD R169, R169, 0x800000, R35 ;  /* 0x00800000a9a97824 */ /* 0x000fe200078e0223 */
[----:B------:R-:W-:Y:S01]  /*8130*/  F2FP.BF16.F32.PACK_AB R35, R181, R180 ;  /* 0x000000b4b523723e */ /* 0x000fe200000010ff */
[----:B------:R-:W-:Y:S01]  /*8140*/  MUFU.EX2 R124, R124 ;  /* 0x0000007c007c7308 */ /* 0x000fe20000000800 */
[----:B------:R-:W-:Y:S02]  /*8150*/  F2FP.BF16.F32.PACK_AB R26, R171, R170 ;  /* 0x000000aaab1a723e */ /* 0x000fe400000010ff */
[----:B------:R-:W-:-:S05]  /*8160*/  F2FP.BF16.F32.PACK_AB R27, R169, R168 ;  /* 0x000000a8a91b723e */ /* 0x000fca00000010ff */
[----:B------:R-:W1:Y:S01]  /*8170*/  MUFU.EX2 R125, R125 ;  /* 0x0000007d007d7308 */ /* 0x000e620000000800 */
[----:B--2---:R-:W-:-:S07]  /*8180*/  F2FP.BF16.F32.PACK_AB R15, R123, R122 ;  /* 0x0000007a7b0f723e */ /* 0x004fce00000010ff */
[----:B------:R-:W-:Y:S08]  /*8190*/  MUFU.EX2 R126, R126 ;  /* 0x0000007e007e7308 */ /* 0x000ff00000000800 */
[----:B------:R-:W2:Y:S01]  /*81a0*/  MUFU.EX2 R127, R127 ;  /* 0x0000007f007f7308 */ /* 0x000ea20000000800 */
[----:B-1----:R-:W-:-:S07]  /*81b0*/  F2FP.BF16.F32.PACK_AB R16, R125, R124 ;  /* 0x0000007c7d10723e */ /* 0x002fce00000010ff */
[----:B------:R-:W-:Y:S08]  /*81c0*/  MUFU.EX2 R128, R128 ;  /* 0x0000008000807308 */ /* 0x000ff00000000800 */
[----:B------:R-:W1:Y:S01]  /*81d0*/  MUFU.EX2 R129, R129 ;  /* 0x0000008100817308 */ /* 0x000e620000000800 */
[----:B--2---:R-:W-:-:S07]  /*81e0*/  F2FP.BF16.F32.PACK_AB R17, R127, R126 ;  /* 0x0000007e7f11723e */ /* 0x004fce00000010ff */
[----:B------:R-:W-:Y:S08]  /*81f0*/  MUFU.EX2 R130, R130 ;  /* 0x0000008200827308 */ /* 0x000ff00000000800 */
[----:B------:R-:W2:Y:S01]  /*8200*/  MUFU.EX2 R131, R131 ;  /* 0x0000008300837308 */ /* 0x000ea20000000800 */
[----:B-1----:R-:W-:-:S07]  /*8210*/  F2FP.BF16.F32.PACK_AB R18, R129, R128 ;  /* 0x000000808112723e */ /* 0x002fce00000010ff */
[----:B------:R-:W-:Y:S08]  /*8220*/  MUFU.EX2 R68, R68 ;  /* 0x0000004400447308 */ /* 0x000ff00000000800 */
[----:B------:R-:W1:Y:S01]  /*8230*/  MUFU.EX2 R69, R69 ;  /* 0x0000004500457308 */ /* 0x000e620000000800 */
[----:B--2---:R-:W-:Y:S01]  /*8240*/  F2FP.BF16.F32.PACK_AB R19, R131, R130 ;  /* 0x000000828313723e */ /* 0x004fe200000010ff */
[----:B------:R2:W-:Y:S06]  /*8250*/  BAR.ARV R132, 0x40 ;  /* 0x000100840000751d */ /* 0x0005ec0000002000 */
[----:B------:R-:W-:Y:S01]  /*8260*/  MUFU.EX2 R70, R70 ;  /* 0x0000004600467308 */ /* 0x000fe20000000800 */
[----:B------:R3:W-:Y:S01]  /*8270*/  STTM.x16 tmem[UR4], R4 ;  /* 0x00000004000079ed */ /* 0x0007e20008240004 */
[----:B------:R-:W-:-:S06]  /*8280*/  R2UR UR4, R150 ;  /* 0x00000000960472ca */ /* 0x000fcc00000e0000 */
[----:B------:R-:W4:Y:S01]  /*8290*/  MUFU.EX2 R71, R71 ;  /* 0x0000004700477308 */ /* 0x000f220000000800 */
[----:B-1----:R-:W-:-:S07]  /*82a0*/  F2FP.BF16.F32.PACK_AB R28, R69, R68 ;  /* 0x00000044451c723e */ /* 0x002fce00000010ff */
[----:B------:R-:W-:Y:S08]  /*82b0*/  MUFU.EX2 R72, R72 ;  /* 0x0000004800487308 */ /* 0x000ff00000000800 */
[----:B------:R-:W1:Y:S01]  /*82c0*/  MUFU.EX2 R73, R73 ;  /* 0x0000004900497308 */ /* 0x000e620000000800 */
[----:B----4-:R-:W-:-:S07]  /*82d0*/  F2FP.BF16.F32.PACK_AB R29, R71, R70 ;  /* 0x00000046471d723e */ /* 0x010fce00000010ff */
[----:B------:R-:W-:Y:S08]  /*82e0*/  MUFU.EX2 R74, R74 ;  /* 0x0000004a004a7308 */ /* 0x000ff00000000800 */
[----:B------:R-:W4:Y:S01]  /*82f0*/  MUFU.EX2 R75, R75 ;  /* 0x0000004b004b7308 */ /* 0x000f220000000800 */
[----:B-1----:R-:W-:-:S07]  /*8300*/  F2FP.BF16.F32.PACK_AB R30, R73, R72 ;  /* 0x00000048491e723e */ /* 0x002fce00000010ff */
[----:B------:R-:W-:Y:S01]  /*8310*/  MUFU.EX2 R76, R76 ;  /* 0x0000004c004c7308 */ /* 0x000fe20000000800 */
[----:B---3--:R-:W-:-:S07]  /*8320*/  F2FP.BF16.F32.PACK_AB R18, R175, R174 ;  /* 0x000000aeaf12723e */ /* 0x008fce00000010ff */
[----:B------:R-:W1:Y:S01]  /*8330*/  MUFU.EX2 R77, R77 ;  /* 0x0000004d004d7308 */ /* 0x000e620000000800 */
[----:B----4-:R-:W-:Y:S02]  /*8340*/  F2FP.BF16.F32.PACK_AB R31, R75, R74 ;  /* 0x0000004a4b1f723e */ /* 0x010fe400000010ff */
[----:B------:R-:W-:-:S05]  /*8350*/  F2FP.BF16.F32.PACK_AB R19, R173, R172 ;  /* 0x000000acad13723e */ /* 0x000fca00000010ff */
[----:B------:R-:W-:Y:S08]  /*8360*/  MUFU.EX2 R78, R78 ;  /* 0x0000004e004e7308 */ /* 0x000ff00000000800 */
[----:B------:R-:W3:Y:S01]  /*8370*/  MUFU.EX2 R79, R79 ;  /* 0x0000004f004f7308 */ /* 0x000ee20000000800 */
[----:B-1----:R-:W-:-:S07]  /*8380*/  F2FP.BF16.F32.PACK_AB R32, R77, R76 ;  /* 0x0000004c4d20723e */ /* 0x002fce00000010ff */
[----:B------:R-:W-:Y:S08]  /*8390*/  MUFU.EX2 R84, R84 ;  /* 0x0000005400547308 */ /* 0x000ff00000000800 */
[----:B------:R-:W1:Y:S01]  /*83a0*/  MUFU.EX2 R85, R85 ;  /* 0x0000005500557308 */ /* 0x000e620000000800 */
[----:B---3--:R-:W-:-:S07]  /*83b0*/  F2FP.BF16.F32.PACK_AB R33, R79, R78 ;  /* 0x0000004e4f21723e */ /* 0x008fce00000010ff */
        /* <DEDUP_REMOVED lines=15> */
[----:B------:R-:W1:Y:S08]  /*84b0*/  MUFU.EX2 R143, R143 ;  /* 0x0000008f008f7308 */ /* 0x000e700000000800 */
[----:B------:R-:W-:Y:S01]  /*84c0*/  MUFU.EX2 R144, R144 ;  /* 0x0000009000907308 */ /* 0x000fe20000000800 */
[----:B---3--:R-:W-:-:S04]  /*84d0*/  F2FP.BF16.F32.PACK_AB R41, R95, R94 ;  /* 0x0000005e5f29723e */ /* 0x008fc800000010ff */
[----:B------:R-:W-:Y:S03]  /*84e0*/  STTM.x16 tmem[UR6], R28 ;  /* 0x0000001c000079ed */ /* 0x000fe60008240006 */
        /* <DEDUP_REMOVED lines=34> */
[----:B---3--:R-:W-:-:S04]  /*8710*/  F2FP.BF16.F32.PACK_AB R25, R63, R62 ;  /* 0x0000003e3f19723e */ /* 0x008fc800000010ff */
[----:B------:R3:W-:Y:S01]  /*8720*/  STTM.x16 tmem[UR4], R12 ;  /* 0x0000000c000079ed */ /* 0x0007e20008240004 */
[----:B------:R-:W-:Y:S01]  /*8730*/  R2UR UR4, R166 ;  /* 0x00000000a60472ca */ /* 0x000fe200000e0000 */
[----:B------:R-:W4:Y:S01]  /*8740*/  FENCE.VIEW.ASYNC.T ;  /* 0x00000000000073c6 */ /* 0x000f220000000200 */
[----:B------:R-:W-:Y:S08]  /*8750*/  MUFU.EX2 R154, R154 ;  /* 0x0000009a009a7308 */ /* 0x000ff00000000800 */
[----:B------:R-:W5:Y:S01]  /*8760*/  MUFU.EX2 R155, R155 ;  /* 0x0000009b009b7308 */ /* 0x000f620000000800 */
[----:B-1----:R-:W-:-:S07]  /*8770*/  F2FP.BF16.F32.PACK_AB R4, R153, R152 ;  /* 0x000000989904723e */ /* 0x002fce00000010ff */
[----:B------:R-:W-:Y:S08]  /*8780*/  MUFU.EX2 R156, R156 ;  /* 0x0000009c009c7308 */ /* 0x000ff00000000800 */
[----:B------:R-:W1:Y:S01]  /*8790*/  MUFU.EX2 R157, R157 ;  /* 0x0000009d009d7308 */ /* 0x000e620000000800 */
[----:B-----5:R-:W-:-:S07]  /*87a0*/  F2FP.BF16.F32.PACK_AB R5, R155, R154 ;  /* 0x0000009a9b05723e */ /* 0x020fce00000010ff */
[----:B------:R-:W-:Y:S08]  /*87b0*/  MUFU.EX2 R158, R158 ;  /* 0x0000009e009e7308 */ /* 0x000ff00000000800 */
[----:B------:R-:W5:Y:S01]  /*87c0*/  MUFU.EX2 R159, R159 ;  /* 0x0000009f009f7308 */ /* 0x000f620000000800 */
[----:B-1----:R-:W-:-:S07]  /*87d0*/  F2FP.BF16.F32.PACK_AB R6, R157, R156 ;  /* 0x0000009c9d06723e */ /* 0x002fce00000010ff */
[----:B------:R-:W-:Y:S01]  /*87e0*/  MUFU.EX2 R160, R160 ;  /* 0x000000a000a07308 */ /* 0x000fe20000000800 */
[----:B---3--:R-:W-:Y:S01]  /*87f0*/  IMAD.MOV.U32 R20, RZ, RZ, 0x1 ;  /* 0x00000001ff147424 */ /* 0x008fe200078e00ff */
[----:B------:R-:W-:Y:S01]  /*8800*/  F2FP.BF16.F32.PACK_AB R13, R97, R96 ;  /* 0x00000060610d723e */ /* 0x000fe200000010ff */
[----:B------:R-:W-:Y:S02]  /*8810*/  IMAD.U32 R21, R140, -0x80000000, RZ ;  /* 0x800000008c157824 */ /* 0x000fe400078e00ff */
[----:B----4-:R2:W-:Y:S03]  /*8820*/  SYNCS.ARRIVE.TRANS64.RED.ART0 RZ, [UR11], R20 ;  /* 0x00000014ffff79a7 */ /* 0x0105e6000850040b */
[----:B------:R-:W1:Y:S01]  /*8830*/  MUFU.EX2 R161, R161 ;  /* 0x000000a100a17308 */ /* 0x000e620000000800 */
[----:B-----5:R-:W-:-:S07]  /*8840*/  F2FP.BF16.F32.PACK_AB R7, R159, R158 ;  /* 0x0000009e9f07723e */ /* 0x020fce00000010ff */
        /* <DEDUP_REMOVED lines=29> */
[----:B---3--:R-:W-:Y:S02]  /*8a20*/  F2FP.BF16.F32.PACK_AB R18, R99, R98 ;  /* 0x000000626312723e */ /* 0x008fe400000010ff */
[----:B-1----:R-:W-:-:S04]  /*8a30*/  F2FP.BF16.F32.PACK_AB R19, R185, R184 ;  /* 0x000000b8b913723e */ /* 0x002fc800000010ff */
[----:B------:R2:W-:Y:S01]  /*8a40*/  STTM.x16 tmem[UR4], R4 ;  /* 0x00000004000079ed */ /* 0x0005e20008240004 */
[----:B------:R-:W1:Y:S02]  /*8a50*/  FENCE.VIEW.ASYNC.T ;  /* 0x00000000000073c6 */ /* 0x000e640000000200 */
[----:B-1----:R-:W-:Y:S01]  /*8a60*/  NOP ;  /* 0x0000000000007918 */ /* 0x002fe20000000000 */
[----:B------:R2:W-:Y:S01]  /*8a70*/  @P0 SYNCS.ARRIVE.TRANS64.RED.ART0 RZ, [UR10], R20 ;  /* 0x00000014ffff09a7 */ /* 0x0005e2000850040a */
[----:B------:R-:W1:Y:S02]  /*8a80*/  SYNCS.PHASECHK.TRANS64.TRYWAIT P0, [UR7+0x1c8], R21 ;  /* 0x0001c815ff0075a7 */ /* 0x000e640008001107 */
[----:B-12---:R-:W-:Y:S05]  /*8a90*/  @!P0 BRA `(.L_x_71) ;  /* 0x0000002400e48947 */ /* 0x006fea0003800000 */
.L_x_140:
[----:B------:R-:W-:Y:S01]  /*8aa0*/  MOV R187, UR12 ;  /* 0x0000000c00bb7c02 */ /* 0x000fe20008000f00 */
[----:B------:R-:W-:Y:S01]  /*8ab0*/  FMUL R186, R188, R186 ;  /* 0x000000babcba7220 */ /* 0x000fe20000400000 */
[----:B------:R-:W-:Y:S01]  /*8ac0*/  FADD2 R102, R102.F32x2.HI_LO, R110.F32x2.HI_LO ;  /* 0x0000006e6666724b */ /* 0x000fe20000000000 */
[----:B------:R-:W-:Y:S01]  /*8ad0*/  UIADD3 UR8, UPT, UPT, UR8, 0x1, URZ ;  /* 0x0000000108087890 */ /* 0x000fe2000fffe0ff */
[----:B------:R-:W-:Y:S01]  /*8ae0*/  FADD2 R104, R104.F32x2.HI_LO, R112.F32x2.HI_LO ;  /* 0x000000706868724b */ /* 0x000fe20000000000 */
[----:B------:R-:W-:Y:S01]  /*8af0*/  LOP3.LUT R140, R140, 0x1, RZ, 0x3c, !PT ;  /* 0x000000018c8c7812 */ /* 0x000fe200078e3cff */
[----:B------:R-:W-:Y:S01]  /*8b00*/  FADD2 R186, R186.F32x2.HI_LO, R100.F32x2.HI_LO ;  /* 0x00000064baba724b */ /* 0x000fe20000000000 */
[----:B------:R-:W-:Y:S01]  /*8b10*/  UISETP.NE.AND UP0, UPT, UR8, UR9, UPT ;  /* 0x000000090800728c */ /* 0x000fe2000bf05270 */
[----:B------:R-:W-:Y:S01]  /*8b20*/  FADD2 R106, R106.F32x2.HI_LO, R114.F32x2.HI_LO ;  /* 0x000000726a6a724b */ /* 0x000fe20000000000 */
[----:B------:R-:W-:Y:S01]  /*8b30*/  LOP3.LUT R139, R139, 0x1, RZ, 0x3c, !PT ;  /* 0x000000018b8b7812 */ /* 0x000fe200078e3cff */
[----:B------:R-:W-:-:S02]  /*8b40*/  FADD2 R186, R186.F32x2.HI_LO, R108.F32x2.HI_LO ;  /* 0x0000006cbaba724b */ /* 0x000fc40000000000 */
[----:B------:R-:W-:Y:S02]  /*8b50*/  FADD2 R102, R102.F32x2.HI_LO, R118.F32x2.HI_LO ;  /* 0x000000766666724b */ /* 0x000fe40000000000 */
[----:B------:R-:W-:Y:S02]  /*8b60*/  FADD2 R104, R104.F32x2.HI_LO, R120.F32x2.HI_LO ;  /* 0x000000786868724b */ /* 0x000fe40000000000 */
[----:B------:R-:W-:Y:S02]  /*8b70*/  FADD2 R106, R106.F32x2.HI_LO, R122.F32x2.HI_LO ;  /* 0x0000007a6a6a724b */ /* 0x000fe40000000000 */
[----:B------:R-:W-:Y:S02]  /*8b80*/  FADD2 R186, R186.F32x2.HI_LO, R116.F32x2.HI_LO ;  /* 0x00000074baba724b */ /* 0x000fe40000000000 */
[----:B------:R-:W-:Y:S02]  /*8b90*/  FADD2 R102, R102.F32x2.HI_LO, R126.F32x2.HI_LO ;  /* 0x0000007e6666724b */ /* 0x000fe40000000000 */
        /* <DEDUP_REMOVED lines=52> */
[----:B------:R-:W-:Y:S01]  /*8ee0*/  FADD2 R102, R186.F32x2.HI_LO, R102.F32x2.HI_LO ;  /* 0x00000066ba66724b */ /* 0x000fe20000000000 */
[----:B------:R-:W-:-:S03]  /*8ef0*/  MOV R187, R167 ;  /* 0x000000a700bb7202 */ /* 0x000fc60000000f00 */
[----:B------:R-:W-:-:S04]  /*8f00*/  FADD2 R102, R102.F32x2.HI_LO, R104.F32x2.HI_LO ;  /* 0x000000686666724b */ /* 0x000fc80000000000 */
[----:B------:R-:W-:Y:S01]  /*8f10*/  FADD R186, R102, R103 ;  /* 0x0000006766ba7221 */ /* 0x000fe20000000000 */
[----:B------:R-:W-:Y:S06]  /*8f20*/  BRA.U UP0, `(.L_x_72) ;  /* 0xffffffe100247547 */ /* 0x000fec000b83ffff */
.L_x_69:
[----:B------:R-:W2:Y:S01]  /*8f30*/  S2R R3, SR_TID.X ;  /* 0x0000000000037919 */ /* 0x000ea20000002100 */
[----:B------:R-:W3:Y:S01]  /*8f40*/  LDCU UR4, c[0x0][0x624] ;  /* 0x0000c480ff0477ac */ /* 0x000ee20008000800 */
[----:B------:R-:W-:-:S04]  /*8f50*/  UIADD3 UR13, UPT, UPT, UR15, UR13, URZ ;  /* 0x0000000d0f0d7290 */ /* 0x000fc8000fffe0ff */
[----:B---3--:R-:W-:Y:S01]  /*8f60*/  UISETP.GE.AND UP0, UPT, UR13, UR4, UPT ;  /* 0x000000040d00728c */ /* 0x008fe2000bf06270 */
[----:B--2---:R-:W-:-:S04]  /*8f70*/  SHF.L.U32 R3, R3, 0x2, RZ ;  /* 0x0000000203037819 */ /* 0x004fc800000006ff */
[----:B------:R-:W-:-:S05]  /*8f80*/  LOP3.LUT R3, R3, 0x1fc, RZ, 0xc0, !PT ;  /* 0x000001fc03037812 */ /* 0x000fca00078ec0ff */
[----:B------:R3:W-:Y:S04]  /*8f90*/  STS [R3+UR14+0x20c], R186 ;  /* 0x00020cba03007988 */ /* 0x0007e8000800080e */
[----:B------:R3:W-:Y:S01]  /*8fa0*/  STS [R3+UR14+0x40c], R167 ;  /* 0x00040ca703007988 */ /* 0x0007e2000800080e */
[----:B------:R3:W-:Y:S06]  /*8fb0*/  BAR.ARV R132, 0x40 ;  /* 0x000100840000751d */ /* 0x0007ec0000002000 */
[----:B------:R-:W-:Y:S05]  /*8fc0*/  BRA.U !UP0, `(.L_x_73) ;  /* 0xffffffb908847547 */ /* 0x000fea000b83ffff */
.L_x_65:
[----:B--23-5:R-:W2:Y:S01]  /*8fd0*/  S2R R3, SR_CgaCtaId ;  /* 0x0000000000037919 */ /* 0x02cea20000008800 */
[----:B-1----:R-:W-:Y:S01]  /*8fe0*/  MOV R4, 0x400 ;  /* 0x0000040000047802 */ /* 0x002fe20000000f00 */
[----:B------:R-:W-:-:S03]  /*8ff0*/  IMAD.U32 R140, R140, -0x80000000, RZ ;  /* 0x800000008c8c7824 */ /* 0x000fc600078e00ff */
[----:B--2---:R-:W-:-:S04]  /*9000*/  LEA R3, R3, R4, 0x18 ;  /* 0x0000000403037211 */ /* 0x004fc800078ec0ff */
[----:B------:R-:W1:Y:S02]  /*9010*/  SYNCS.PHASECHK.TRANS64.TRYWAIT P0, [R3+URZ+0x1c8], R140 ;  /* 0x0001c88c030075a7 */ /* 0x000e6400080011ff */
[----:B-1----:R-:W-:Y:S05]  /*9020*/  @!P0 BRA `(.L_x_74) ;  /* 0x0000002000a08947 */ /* 0x002fea0003800000 */
.L_x_142:
[----:B------:R-:W-:Y:S06]  /*9030*/  BAR.ARV 0x2, 0x120 ;  /* 0x0084800000007b1d */ /* 0x000fec0000002000 */
[----:B------:R-:W-:Y:S05]  /*9040*/  BRA `(.L_x_75) ;  /* 0x0000000000387947 */ /* 0x000fea0003800000 */
.L_x_63:
[----:B------:R-:W-:-:S13]  /*9050*/  ISETP.NE.AND P0, PT, R0, 0xc, PT ;  /* 0x0000000c0000780c */ /* 0x000fda0003f05270 */
        /* <DEDUP_REMOVED lines=12> */
.L_x_76:
[----:B------:R-:W-:Y:S01]  /*9120*/  NOP ;  /* 0x0000000000007918 */ /* 0x000fe20000000000 */
.L_x_75:
[C---:B------:R-:W-:Y:S02]  /*9130*/  ISETP.NE.AND P0, PT, R0.reuse, 0xc, PT ;  /* 0x0000000c0000780c */ /* 0x040fe40003f05270 */
[----:B-123-5:R-:W-:-:S04]  /*9140*/  LOP3.LUT R3, R0, 0xfffffffc, RZ, 0xc0, !PT ;  /* 0xfffffffc00037812 */ /* 0x02efc800078ec0ff */
[----:B------:R-:W-:-:S07]  /*9150*/  ISETP.NE.AND P1, PT, R3, 0x8, PT ;  /* 0x000000080300780c */ /* 0x000fce0003f25270 */
[----:B------:R-:W-:Y:S06]  /*9160*/  @P0 BRA `(.L_x_77) ;  /* 0x00000000002c0947 */ /* 0x000fec0003800000 */
        /* <DEDUP_REMOVED lines=11> */
.L_x_77:
[----:B------:R-:W-:Y:S01]  /*9220*/  NOP ;  /* 0x0000000000007918 */ /* 0x000fe20000000000 */
[----:B------:R-:W-:Y:S05]  /*9230*/  @P1 BRA `(.L_x_78) ;  /* 0x0000001000c41947 */ /* 0x000fea0003800000 */
[----:B------:R-:W-:-:S08]  /*9240*/  NOP ;  /* 0x0000000000007918 */ /* 0x000fd00000000000 */
[----:B------:R-:W3:-:S00]  /*9250*/  USETMAXREG.DEALLOC.CTAPOOL 0x40 ;  /* 0x00000040000079c8 */ /* 0x000ec000080e0500 */
[----:B-1----:R-:W1:Y:S07]  /*9260*/  LDCU UR4, c[0x0][0x610] ;  /* 0x0000c200ff0477ac */ /* 0x002e6e0008000800 */
[----:B------:R-:W4:Y:S01]  /*9270*/  S2UR UR7, SR_CgaCtaId ;  /* 0x00000000000779c3 */ /* 0x000f220000008800 */
[----:B---3--:R-:W3:Y:S01]  /*9280*/  S2R R3, SR_TID.X ;  /* 0x0000000000037919 */ /* 0x008ee20000002100 */
[----:B------:R-:W-:Y:S01]  /*9290*/  R2UR UR9, R2 ;  /* 0x00000000020972ca */ /* 0x000fe200000e0000 */
[----:B------:R-:W5:Y:S01]  /*92a0*/  LDCU.U8 UR12, c[0x0][0x614] ;  /* 0x0000c280ff0c77ac */ /* 0x000f620008000000 */
[----:B------:R-:W-:-:S02]  /*92b0*/  IMAD.MOV.U32 R2, RZ, RZ, 0x1 ;  /* 0x00000001ff027424 */ /* 0x000fc400078e00ff */
[----:B------:R-:W-:Y:S01]  /*92c0*/  IMAD.MOV.U32 R55, RZ, RZ, 0x1 ;  /* 0x00000001ff377424 */ /* 0x000fe200078e00ff */
[----:B------:R-:W2:Y:S01]  /*92d0*/  LDCU UR10, c[0x0][0x38c] ;  /* 0x00007180ff0a77ac */ /* 0x000ea20008000800 */
[----:B------:R-:W-:Y:S01]  /*92e0*/  UMOV UR6, 0x400 ;  /* 0x0000040000067882 */ /* 0x000fe20000000000 */
[----:B------:R-:W2:Y:S01]  /*92f0*/  LDCU UR13, c[0x0][0x61c] ;  /* 0x0000c380ff0d77ac */ /* 0x000ea20008000800 */
[----:B------:R-:W2:Y:S01]  /*9300*/  LDCU UR15, c[0x0][0x624] ;  /* 0x0000c480ff0f77ac */ /* 0x000ea20008000800 */
[----:B-1----:R-:W-:Y:S01]  /*9310*/  UIMAD.WIDE.U32 UR4, UR58, UR4, URZ ;  /* 0x000000043a0472a5 */ /* 0x002fe2000f8e00ff */
[----:B------:R-:W1:Y:S03]  /*9320*/  LDCU.U8 UR16, c[0x0][0x620] ;  /* 0x0000c400ff1077ac */ /* 0x000e660008000000 */
[----:B------:R-:W-:Y:S02]  /*9330*/  UIADD3 UR4, UPT, UPT, UR58, -UR5, URZ ;  /* 0x800000053a047290 */ /* 0x000fe4000fffe0ff */
[----:B----4-:R-:W-:-:S02]  /*9340*/  ULEA UR7, UR7, UR6, 0x18 ;  /* 0x0000000607077291 */ /* 0x010fc4000f8ec0ff */
[----:B-----5:R-:W-:Y:S01]  /*9350*/  USHF.R.U32.HI UR4, URZ, UR12, UR4 ;  /* 0x0000000cff047299 */ /* 0x020fe20008011604 */
[----:B------:R-:W4:Y:S01]  /*9360*/  LDCU.U8 UR12, c[0x0][0x615] ;  /* 0x0000c2a0ff0c77ac */ /* 0x000f220008000000 */
[C---:B---3--:R-:W-:Y:S01]  /*9370*/  IMAD.SHL.U32 R4, R3.reuse, 0x80, RZ ;  /* 0x0000008003047824 */ /* 0x048fe200078e00ff */
[----:B------:R-:W-:Y:S01]  /*9380*/  LOP3.LUT R57, R3, 0x7f, RZ, 0xc0, !PT ;  /* 0x0000007f03397812 */ /* 0x000fe200078ec0ff */
[----:B--2---:R-:W-:Y:S02]  /*9390*/  UIADD3 UR6, UPT, UPT, -UR10, URZ, URZ ;  /* 0x000000ff0a067290 */ /* 0x004fe4000fffe1ff */
[----:B------:R-:W-:Y:S01]  /*93a0*/  UIADD3 UR8, UPT, UPT, UR7, 0x198, URZ ;  /* 0x0000019807087890 */ /* 0x000fe2000fffe0ff */
[----:B------:R-:W-:Y:S01]  /*93b0*/  LOP3.LUT R4, R4, 0xf80, RZ, 0xc0, !PT ;  /* 0x00000f8004047812 */ /* 0x000fe200078ec0ff */
[----:B------:R-:W-:Y:S01]  /*93c0*/  UIADD3 UR11, UPT, UPT, UR10, -0x1, URZ ;  /* 0xffffffff0a0b7890 */ /* 0x000fe2000fffe0ff */
[----:B------:R-:W-:Y:S01]  /*93d0*/  SHF.R.U32.HI R54, RZ, 0x5, R57 ;  /* 0x00000005ff367819 */ /* 0x000fe20000011639 */
[----:B------:R-:W-:-:S02]  /*93e0*/  USHF.R.S32.HI UR6, URZ, 0x1f, UR6 ;  /* 0x0000001fff067899 */ /* 0x000fc40008011406 */
[----:B------:R-:W-:Y:S02]  /*93f0*/  UISETP.GT.AND UP0, UPT, UR10, URZ, UPT ;  /* 0x000000ff0a00728c */ /* 0x000fe4000bf04270 */
[----:B------:R-:W-:Y:S01]  /*9400*/  UPRMT UR8, UR9, 0x654, UR8 ;  /* 0x0000065409087896 */ /* 0x000fe20008000008 */
[----:B------:R-:W-:Y:S01]  /*9410*/  BAR.SYNC.DEFER_BLOCKING 0x2, 0x120 ;  /* 0x0084800000007b1d */ /* 0x000fe20000010000 */
[----:B------:R-:W-:Y:S01]  /*9420*/  UIADD3 UR4, UPT, UPT, UR5, UR4, URZ ;  /* 0x0000000405047290 */ /* 0x000fe2000fffe0ff */
[----:B------:R-:W-:Y:S01]  /*9430*/  IMAD R4, R54, 0x1000, R4 ;  /* 0x0000100036047824 */ /* 0x000fe200078e0204 */
[----:B------:R-:W-:Y:S02]  /*9440*/  USHF.R.S32.HI UR9, URZ, 0x1f, UR11 ;  /* 0x0000001fff097899 */ /* 0x000fe4000801140b */
[----:B------:R-:W-:Y:S02]  /*9450*/  ULEA.HI UR6, UR6, -UR10, URZ, 0x7 ;  /* 0x8000000a06067291 */ /* 0x000fe4000f8f38ff */
[----:B----4-:R-:W-:-:S02]  /*9460*/  USHF.R.U32.HI UR12, URZ, UR12, UR4 ;  /* 0x0000000cff0c7299 */ /* 0x010fc40008011604 */
[----:B------:R-:W-:Y:S02]  /*9470*/  ULEA.HI UR9, UR9, UR11, URZ, 0x7 ;  /* 0x0000000b09097291 */ /* 0x000fe4000f8f38ff */
[----:B------:R-:W-:Y:S02]  /*9480*/  USHF.R.S32.HI UR6, URZ, 0x7, UR6 ;  /* 0x00000007ff067899 */ /* 0x000fe40008011406 */
[----:B------:R-:W-:Y:S02]  /*9490*/  UIMAD.WIDE.U32 UR4, UR12, UR13, URZ ;  /* 0x0000000d0c0472a5 */ /* 0x000fe4000f8e00ff */
[----:B------:R-:W-:Y:S02]  /*94a0*/  USHF.R.S32.HI UR14, URZ, 0x7, UR9 ;  /* 0x00000007ff0e7899 */ /* 0x000fe40008011409 */
[----:B------:R-:W-:Y:S02]  /*94b0*/  @!UP0 ULOP3.LUT UR14, URZ, UR6, URZ, 0x33, !UPT ;  /* 0x00000006ff0e8292 */ /* 0x000fe4000f8e33ff */
[----:B------:R-:W-:Y:S01]  /*94c0*/  UISETP.GE.AND UP0, UPT, UR58, UR15, UPT ;  /* 0x0000000f3a00728c */ /* 0x000fe2000bf06270 */
[----:B------:R-:W-:-:S02]  /*94d0*/  UMOV UR4, UR5 ;  /* 0x0000000500047c82 */ /* 0x000fc40008000000 */
[----:B------:R-:W-:Y:S01]  /*94e0*/  UIADD3 UR5, UPT, UPT, UR12, -UR4, URZ ;  /* 0x800000040c057290 */ /* 0x000fe2000fffe0ff */
[----:B------:R2:W-:Y:S03]  /*94f0*/  SYNCS.ARRIVE.TRANS64.RED.ART0 RZ, [UR8], R2 ;  /* 0x00000002ffff79a7 */ /* 0x0005e60008500408 */
[----:B-1----:R-:W-:-:S04]  /*9500*/  USHF.R.U32.HI UR5, URZ, UR16, UR5 ;  /* 0x00000010ff057299 */ /* 0x002fc80008011605 */
[----:B------:R-:W-:Y:S01]  /*9510*/  UIADD3 UR4, UPT, UPT, UR4, UR5, URZ ;  /* 0x0000000504047290 */ /* 0x000fe2000fffe0ff */
[----:B--2---:R-:W-:-:S05]  /*9520*/  IMAD.U32 R2, RZ, RZ, UR7 ;  /* 0x00000007ff027e24 */ /* 0x004fca000f8e00ff */
[----:B------:R-:W-:-:S04]  /*9530*/  IADD3 R4, PT, PT, R2, 0x800, R4 ;  /* 0x0000080002047810 */ /* 0x000fc80007ffe004 */
[----:B------:R-:W-:-:S04]  /*9540*/  SHF.R.U32.HI R56, RZ, 0x3, R4 ;  /* 0x00000003ff387819 */ /* 0x000fc80000011604 */
[----:B------:R-:W-:Y:S01]  /*9550*/  LOP3.LUT R56, R4, 0x70, R56, 0x78, !PT ;  /* 0x0000007004387812 */ /* 0x000fe200078e7838 */
[----:B------:R-:W-:Y:S06]  /*9560*/  BRA.U UP0, `(.L_x_79) ;  /* 0x0000000d00e47547 */ /* 0x000fec000b800000 */
[----:B------:R-:W1:Y:S01]  /*9570*/  S2UR UR16, SR_CTAID.X ;  /* 0x00000000001079c3 */ /* 0x000e620000002500 */
[C---:B------:R-:W-:Y:S01]  /*9580*/  LOP3.LUT P2, RZ, R3.reuse, 0x4, RZ, 0xc0, !PT ;  /* 0x0000000403ff7812 */ /* 0x040fe2000784c0ff */
[----:B------:R-:W-:Y:S01]  /*9590*/  IMAD.MOV.U32 R45, RZ, RZ, 0x20 ;  /* 0x00000020ff2d7424 */ /* 0x000fe200078e00ff */
[----:B------:R-:W2:Y:S01]  /*95a0*/  LDCU UR6, c[0x0][0x618] ;  /* 0x0000c300ff0677ac */ /* 0x000ea20008000800 */
[C---:B------:R-:W-:Y:S01]  /*95b0*/  LOP3.LUT P1, RZ, R3.reuse, 0x2, RZ, 0xc0, !PT ;  /* 0x0000000203ff7812 */ /* 0x040fe2000782c0ff */
[----:B------:R-:W-:Y:S01]  /*95c0*/  VIADD R49, R56, 0x40 ;  /* 0x0000004038317836 */ /* 0x000fe20000000000 */
[----:B------:R-:W-:Y:S01]  /*95d0*/  LOP3.LUT R4, R3, 0x1, RZ, 0xc0, !PT ;  /* 0x0000000103047812 */ /* 0x000fe200078ec0ff */
[----:B------:R-:W3:Y:S01]  /*95e0*/  LDCU UR5, c[0x0][0x60c] ;  /* 0x0000c180ff0577ac */ /* 0x000ee20008000800 */
[----:B------:R-:W-:Y:S01]  /*95f0*/  SEL R45, R45, 0xffffffe0, !P1 ;  /* 0xffffffe02d2d7807 */ /* 0x000fe20004800000 */
[----:B------:R-:W-:Y:S01]  /*9600*/  IMAD.SHL.U32 R54, R54, 0x200000, RZ ;  /* 0x0020000036367824 */ /* 0x000fe200078e00ff */
[----:B------:R-:W-:Y:S01]  /*9610*/  ISETP.NE.U32.AND P0, PT, R4, 0x1, PT ;  /* 0x000000010400780c */ /* 0x000fe20003f05070 */
[----:B------:R-:W-:Y:S01]  /*9620*/  USHF.R.U32.HI UR9, URZ, UR65, UR4 ;  /* 0x00000041ff097299 */ /* 0x000fe20008011604 */
[----:B------:R-:W-:Y:S01]  /*9630*/  MOV R44, 0xfffffff0 ;  /* 0xfffffff0002c7802 */ /* 0x000fe20000000f00 */
[C---:B------:R-:W-:Y:S01]  /*9640*/  IMAD.IADD R51, R56.reuse, 0x1, R45 ;  /* 0x0000000138337824 */ /* 0x040fe200078e022d */
[----:B------:R-:W-:Y:S01]  /*9650*/  @P2 IADD3 R49, PT, PT, R56, -0x40, RZ ;  /* 0xffffffc038312810 */ /* 0x000fe20007ffe0ff */
[----:B------:R-:W-:Y:S01]  /*9660*/  UIADD3 UR10, UPT, UPT, -UR12, URZ, URZ ;  /* 0x000000ff0c0a7290 */ /* 0x000fe2000fffe1ff */
[----:B------:R-:W-:Y:S01]  /*9670*/  SEL R44, R44, 0x10, !P0 ;  /* 0x000000102c2c7807 */ /* 0x000fe20004000000 */
[----:B------:R-:W-:Y:S01]  /*9680*/  UIADD3 UR4, UPT, UPT, -UR9, URZ, URZ ;  /* 0x000000ff09047290 */ /* 0x000fe2000fffe1ff */
[----:B------:R-:W-:Y:S01]  /*9690*/  LOP3.LUT R47, R0, 0x3, RZ, 0xc0, !PT ;  /* 0x00000003002f7812 */ /* 0x000fe200078ec0ff */
[----:B------:R-:W-:Y:S01]  /*96a0*/  IMAD.MOV.U32 R48, RZ, RZ, RZ ;  /* 0x000000ffff307224 */ /* 0x000fe200078e00ff */
[-C--:B------:R-:W-:Y:S01]  /*96b0*/  IADD3 R45, PT, PT, R45, R49.reuse, RZ ;  /* 0x000000312d2d7210 */ /* 0x080fe20007ffe0ff */
[----:B------:R-:W-:Y:S01]  /*96c0*/  IMAD.IADD R52, R56, 0x1, R44 ;  /* 0x0000000138347824 */ /* 0x000fe200078e022c */
[C---:B------:R-:W-:Y:S01]  /*96d0*/  IADD3 R46, PT, PT, R44.reuse, R49, RZ ;  /* 0x000000312c2e7210 */ /* 0x040fe20007ffe0ff */
[----:B------:R-:W-:Y:S01]  /*96e0*/  IMAD.IADD R50, R44, 0x1, R51 ;  /* 0x000000012c327824 */ /* 0x000fe200078e0233 */
[----:B-1----:R-:W-:Y:S01]  /*96f0*/  USHF.L.U32 UR16, UR16, 0x7, URZ ;  /* 0x0000000710107899 */ /* 0x002fe200080006ff */
[----:B------:R-:W-:Y:S01]  /*9700*/  LEA R53, R57, UR7, 0x2 ;  /* 0x0000000739357c11 */ /* 0x000fe2000f8e10ff */
[----:B------:R-:W-:Y:S01]  /*9710*/  IMAD.MOV.U32 R55, RZ, RZ, 0x1 ;  /* 0x00000001ff377424 */ /* 0x000fe200078e00ff */
[----:B------:R-:W1:Y:S02]  /*9720*/  S2UR UR17, SR_CgaSize ;  /* 0x00000000001179c3 */ /* 0x000e640000008a00 */
[----:B-1----:R-:W-:-:S12]  /*9730*/  UIMAD UR17, UR17, -0xa0, URZ ;  /* 0xffffff60111178a4 */ /* 0x002fd8000f8e02ff */
[----:B------:R-:W1:Y:S01]  /*9740*/  LDCU UR17, c[0x0][UR17+0x2c0] ;  /* 0x00005800111177ac */ /* 0x000e620008000800 */
[----:B------:R-:W-:Y:S02]  /*9750*/  VIADD R47, R47, 0x3 ;  /* 0x000000032f2f7836 */ /* 0x000fe40000000000 */
[----:B------:R-:W-:Y:S01]  /*9760*/  IMAD.IADD R44, R44, 0x1, R45 ;  /* 0x000000012c2c7824 */ /* 0x000fe200078e022d */
[----:B------:R-:W-:Y:S01]  /*9770*/  UIADD3 UR15, UPT, UPT, -UR14, URZ, URZ ;  /* 0x000000ff0e0f7290 */ /* 0x000fe2000fffe1ff */
[----:B------:R-:W4:Y:S01]  /*9780*/  LDCU.64 UR18, c[0x0][0x358] ;  /* 0x00006b00ff1277ac */ /* 0x000f220008000a00 */
[----:B---3--:R-:W-:Y:S02]  /*9790*/  UIMAD UR10, UR5, UR10, UR58 ;  /* 0x0000000a050a72a4 */ /* 0x008fe4000f8e023a */
[----:B------:R-:W-:Y:S02]  /*97a0*/  ULOP3.LUT UR16, UR16, 0x80, URZ, 0xc0, !UPT ;  /* 0x0000008010107892 */ /* 0x000fe4000f8ec0ff */
[----:B--2---:R-:W-:-:S12]  /*97b0*/  UIMAD UR12, UR6, UR4, UR12 ;  /* 0x00000004060c72a4 */ /* 0x004fd8000f8e020c */
.L_x_87:
[----:B------:R2:W-:Y:S01]  /*97c0*/  BAR.SYNC.DEFER_BLOCKING R47, 0x40 ;  /* 0x0001002f0000751d */ /* 0x0005e20000010000 */
[----:B------:R-:W-:Y:S01]  /*97d0*/  HFMA2 R3, -RZ, RZ, 0, 5.9604644775390625e-08 ;  /* 0x00000001ff037431 */ /* 0x000fe200000001ff */
[----:B------:R-:W-:-:S04]  /*97e0*/  UISETP.GE.AND UP0, UPT, UR14, 0x1, UPT ;  /* 0x000000010e00788c */ /* 0x000fc8000bf06270 */
[----:B------:R2:W-:Y:S05]  /*97f0*/  SYNCS.ARRIVE.TRANS64.ART0 RZ, [UR7+0x1c8], R3 ;  /* 0x0001c803ffff79a7 */ /* 0x0005ea0008500007 */
[----:B------:R-:W-:Y:S05]  /*9800*/  BRA.U !UP0, `(.L_x_80) ;  /* 0x0000000108dc7547 */ /* 0x000fea000b800000 */
[----:B------:R-:W-:Y:S01]  /*9810*/  UMOV UR6, UR15 ;  /* 0x0000000f00067c82 */ /* 0x000fe20008000000 */
.L_x_82:
[----:B---3--:R3:W-:Y:S06]  /*9820*/  BAR.SYNC.DEFER_BLOCKING R47, 0x40 ;  /* 0x0001002f0000751d */ /* 0x0087ec0000010000 */
[----:B-----5:R-:W5:Y:S02]  /*9830*/  LDS R36, [R53+0x20c] ;  /* 0x00020c0035247984 */ /* 0x020f640000000800 */
[----:B-----5:R-:W-:-:S13]  /*9840*/  FSETP.GEU.AND P0, PT, R36, 1, PT ;  /* 0x3f8000002400780b */ /* 0x020fda0003f0e000 */
[----:B------:R-:W-:-:S04]  /*9850*/  VOTE.ANY R4, PT, !P0 ;  /* 0x0000000000047806 */ /* 0x000fc800040e0100 */
[----:B------:R-:W-:-:S13]  /*9860*/  ISETP.NE.AND P0, PT, R4, RZ, PT ;  /* 0x000000ff0400720c */ /* 0x000fda0003f05270 */
[----:B---3--:R-:W-:Y:S05]  /*9870*/  @!P0 BRA `(.L_x_81) ;  /* 0x0000000000ac8947 */ /* 0x008fea0003800000 */
[C---:B------:R-:W-:Y:S02]  /*9880*/  R2UR UR4, R54.reuse ;  /* 0x00000000360472ca */ /* 0x040fe400000e0000 */
[----:B------:R-:W-:-:S11]  /*9890*/  R2UR UR5, R54 ;  /* 0x00000000360572ca */ /* 0x000fd600000e0000 */
[----:B------:R-:W3:Y:S02]  /*98a0*/  LDTM.x16 R20, tmem[UR4+0x100] ;  /* 0x00010004001479ee */ /* 0x000ee40008240000 */
[-C--:B---3--:R-:W-:Y:S02]  /*98b0*/  FMUL2 R20, R20.F32x2.HI_LO, R36.reuse.F32 ;  /* 0x000000241414724a */ /* 0x088fe40001000000 */
[-C--:B------:R-:W-:Y:S02]  /*98c0*/  FMUL2 R22, R22.F32x2.HI_LO, R36.reuse.F32 ;  /* 0x000000241616724a */ /* 0x080fe40001000000 */
[-C--:B------:R-:W-:Y:S02]  /*98d0*/  FMUL2 R24, R24.F32x2.HI_LO, R36.reuse.F32 ;  /* 0x000000241818724a */ /* 0x080fe40001000000 */
[-C--:B------:R-:W-:Y:S02]  /*98e0*/  FMUL2 R26, R26.F32x2.HI_LO, R36.reuse.F32 ;  /* 0x000000241a1a724a */ /* 0x080fe40001000000 */
[----:B------:R-:W-:-:S02]  /*98f0*/  FMUL2 R28, R28.F32x2.HI_LO, R36.F32 ;  /* 0x000000241c1c724a */ /* 0x000fc40001000000 */
[-C--:B------:R-:W-:Y:S02]  /*9900*/  FMUL2 R30, R30.F32x2.HI_LO, R36.reuse.F32 ;  /* 0x000000241e1e724a */ /* 0x080fe40001000000 */
[-C--:B------:R-:W-:Y:S02]  /*9910*/  FMUL2 R32, R32.F32x2.HI_LO, R36.reuse.F32 ;  /* 0x000000242020724a */ /* 0x080fe40001000000 */
[----:B------:R-:W-:-:S04]  /*9920*/  FMUL2 R34, R34.F32x2.HI_LO, R36.F32 ;  /* 0x000000242222724a */ /* 0x000fc80001000000 */
[----:B------:R-:W-:Y:S01]  /*9930*/  STTM.x16 tmem[UR5+0x100], R20 ;  /* 0x00010014000079ed */ /* 0x000fe20008240005 */
        /* <DEDUP_REMOVED lines=29> */
[----:B------:R3:W-:Y:S01]  /*9b10*/  STTM.x16 tmem[UR4+0x130], R4 ;  /* 0x00013004000079ed */ /* 0x0007e20008240004 */
[----:B------:R-:W5:Y:S02]  /*9b20*/  FENCE.VIEW.ASYNC.T ;  /* 0x00000000000073c6 */ /* 0x000f640000000200 */
.L_x_81:
[----:B-----5:R5:W-:Y:S01]  /*9b30*/  SYNCS.ARRIVE.TRANS64.RED.ART0 RZ, [UR8], R3 ;  /* 0x00000003ffff79a7 */ /* 0x020be20008500408 */
[----:B------:R-:W-:-:S04]  /*9b40*/  UIADD3 UR6, UPT, UPT, UR6, 0x1, URZ ;  /* 0x0000000106067890 */ /* 0x000fc8000fffe0ff */
[----:B------:R-:W-:Y:S01]  /*9b50*/  UISETP.NE.AND UP0, UPT, UR6, URZ, UPT ;  /* 0x000000ff0600728c */ /* 0x000fe2000bf05270 */
[----:B------:R5:W-:Y:S08]  /*9b60*/  SYNCS.ARRIVE.TRANS64.ART0 RZ, [UR7+0x1c8], R3 ;  /* 0x0001c803ffff79a7 */ /* 0x000bf00008500007 */
[----:B------:R-:W-:Y:S05]  /*9b70*/  BRA.U UP0, `(.L_x_82) ;  /* 0xfffffffd00287547 */ /* 0x000fea000b83ffff */
.L_x_80:
[----:B------:R2:W-:Y:S01]  /*9b80*/  BAR.SYNC.DEFER_BLOCKING R47, 0x40 ;  /* 0x0001002f0000751d */ /* 0x0005e20000010000 */
[----:B---3--:R-:W-:Y:S02]  /*9b90*/  SHF.L.U32 R6, R48, 0x1f, RZ ;  /* 0x0000001f30067819 */ /* 0x008fe400000006ff */
[----:B------:R-:W-:-:S03]  /*9ba0*/  SHF.L.U32 R4, R55, 0x1f, RZ ;  /* 0x0000001f37047819 */ /* 0x000fc600000006ff */
[----:B------:R2:W3:Y:S04]  /*9bb0*/  LDS R59, [R53+0x20c] ;  /* 0x00020c00353b7984 */ /* 0x0004e80000000800 */
[----:B------:R2:W5:Y:S01]  /*9bc0*/  LDS R58, [R53+0x40c] ;  /* 0x00040c00353a7984 */ /* 0x0005620000000800 */
[----:B------:R2:W-:Y:S01]  /*9bd0*/  SYNCS.ARRIVE.TRANS64.ART0 RZ, [UR7+0x1c8], R3 ;  /* 0x0001c803ffff79a7 */ /* 0x0005e20008500007 */
[----:B------:R-:W4:Y:S02]  /*9be0*/  SYNCS.PHASECHK.TRANS64.TRYWAIT P0, [UR7+0x1b0], R6 ;  /* 0x0001b006ff0075a7 */ /* 0x000f240008001107 */
[----:B--2345:R-:W-:Y:S05]  /*9bf0*/  @!P0 BRA `(.L_x_83) ;  /* 0x0000001400c48947 */ /* 0x03cfea0003800000 */
.L_x_144:
[----:B------:R-:W3:Y:S02]  /*9c00*/  SYNCS.PHASECHK.TRANS64.TRYWAIT P0, [UR7+0x1d8], R4 ;  /* 0x0001d804ff0075a7 */ /* 0x000ee40008001107 */
[----:B---3--:R-:W-:Y:S05]  /*9c10*/  @!P0 BRA `(.L_x_84) ;  /* 0x0000001400d48947 */ /* 0x008fea0003800000 */
.L_x_146:
[----:B------:R-:W-:Y:S01]  /*9c20*/  R2UR UR4, R54 ;  /* 0x00000000360472ca */ /* 0x000fe200000e0000 */
[----:B------:R-:W4:Y:S01]  /*9c30*/  LDCU UR5, c[0x0][0x380] ;  /* 0x00007000ff0577ac */ /* 0x000f220008000800 */
[----:B------:R-:W-:Y:S01]  /*9c40*/  FSETP.NE.AND P1, PT, R59, RZ, PT ;  /* 0x000000ff3b00720b */ /* 0x000fe20003f25000 */
[----:B------:R-:W-:Y:S01]  /*9c50*/  BSSY.RECONVERGENT B0, `(.L_x_85) ;  /* 0x0000071000007945 */ /* 0x000fe20003800200 */
[----:B------:R-:W-:Y:S02]  /*9c60*/  LOP3.LUT R55, R55, 0x1, RZ, 0x3c, !PT ;  /* 0x0000000137377812 */ /* 0x000fe400078e3cff */
[----:B------:R-:W-:-:S06]  /*9c70*/  FSEL R60, R59, 1, P1 ;  /* 0x3f8000003b3c7808 */ /* 0x000fcc0000800000 */
[----:B------:R-:W5:Y:S01]  /*9c80*/  MUFU.RCP R60, R60 ;  /* 0x0000003c003c7308 */ /* 0x000f620000001000 */
[----:B------:R-:W5:Y:S01]  /*9c90*/  LDTM.x16 R20, tmem[UR4+0x100] ;  /* 0x00010004001479ee */ /* 0x000f620008240000 */
[----:B--23--:R-:W2:Y:S06]  /*9ca0*/  LDTM.x16 R4, tmem[UR4+0x110] ;  /* 0x00011004000479ee */ /* 0x00ceac0008240000 */
[----:B------:R-:W3:Y:S01]  /*9cb0*/  @P1 MUFU.LG2 R59, R59 ;  /* 0x0000003b003b1308 */ /* 0x000ee20000000c00 */
[-C--:B-----5:R-:W-:Y:S02]  /*9cc0*/  FMUL2 R34, R34.F32x2.HI_LO, R60.reuse.F32 ;  /* 0x0000003c2222724a */ /* 0x0a0fe40001000000 */
[----:B------:R-:W-:-:S02]  /*9cd0*/  FMUL2 R32, R32.F32x2.HI_LO, R60.F32 ;  /* 0x0000003c2020724a */ /* 0x000fc40001000000 */
[----:B------:R-:W-:Y:S01]  /*9ce0*/  FMUL2 R26, R26.F32x2.HI_LO, R60.F32 ;  /* 0x0000003c1a1a724a */ /* 0x000fe20001000000 */
[----:B------:R-:W-:Y:S01]  /*9cf0*/  F2FP.BF16.F32.PACK_AB R35, R35, R34 ;  /* 0x000000222323723e */ /* 0x000fe200000010ff */
        /* <DEDUP_REMOVED lines=10> */
[----:B--2---:R-:W-:Y:S01]  /*9da0*/  FMUL2 R10, R10.F32x2.HI_LO, R60.F32 ;  /* 0x0000003c0a0a724a */ /* 0x004fe20001000000 */
[----:B------:R-:W-:Y:S01]  /*9db0*/  F2FP.BF16.F32.PACK_AB R33, R31, R30 ;  /* 0x0000001e1f21723e */ /* 0x000fe200000010ff */
[----:B------:R-:W-:Y:S01]  /*9dc0*/  FMUL2 R8, R8.F32x2.HI_LO, R60.F32 ;  /* 0x0000003c0808724a */ /* 0x000fe20001000000 */
[----:B------:R-:W-:Y:S01]  /*9dd0*/  F2FP.BF16.F32.PACK_AB R32, R29, R28 ;  /* 0x0000001c1d20723e */ /* 0x000fe200000010ff */
[----:B------:R-:W-:Y:S01]  /*9de0*/  STS.128 [R56], R40 ;  /* 0x0000002838007388 */ /* 0x000fe20000000c00 */
[----:B------:R-:W-:Y:S01]  /*9df0*/  FMUL2 R12, R12.F32x2.HI_LO, R60.F32 ;  /* 0x0000003c0c0c724a */ /* 0x000fe20001000000 */
[----:B------:R-:W-:Y:S01]  /*9e00*/  F2FP.BF16.F32.PACK_AB R11, R11, R10 ;  /* 0x0000000a0b0b723e */ /* 0x000fe200000010ff */
[-C--:B------:R-:W-:Y:S01]  /*9e10*/  FMUL2 R6, R6.F32x2.HI_LO, R60.reuse.F32 ;  /* 0x0000003c0606724a */ /* 0x080fe20001000000 */
[----:B------:R2:W-:Y:S01]  /*9e20*/  STS.128 [R52], R32 ;  /* 0x0000002034007388 */ /* 0x0005e20000000c00 */
[----:B------:R-:W-:Y:S01]  /*9e30*/  FMUL2 R4, R4.F32x2.HI_LO, R60.F32 ;  /* 0x0000003c0404724a */ /* 0x000fe20001000000 */
[----:B------:R-:W-:Y:S01]  /*9e40*/  F2FP.BF16.F32.PACK_AB R10, R9, R8 ;  /* 0x00000008090a723e */ /* 0x000fe200000010ff */
[----:B------:R-:W-:Y:S01]  /*9e50*/  FMUL2 R18, R18.F32x2.HI_LO, R60.F32 ;  /* 0x0000003c1212724a */ /* 0x000fe20001000000 */
[----:B------:R-:W-:Y:S01]  /*9e60*/  F2FP.BF16.F32.PACK_AB R36, R13, R12 ;  /* 0x0000000c0d24723e */ /* 0x000fe200000010ff */
[----:B------:R-:W-:Y:S01]  /*9e70*/  FMUL2 R16, R16.F32x2.HI_LO, R60.F32 ;  /* 0x0000003c1010724a */ /* 0x000fe20001000000 */
[----:B------:R-:W-:Y:S01]  /*9e80*/  F2FP.BF16.F32.PACK_AB R9, R7, R6 ;  /* 0x000000060709723e */ /* 0x000fe200000010ff */
[----:B------:R-:W-:Y:S01]  /*9e90*/  FMUL2 R14, R14.F32x2.HI_LO, R60.F32 ;  /* 0x0000003c0e0e724a */ /* 0x000fe20001000000 */
[----:B------:R-:W-:-:S02]  /*9ea0*/  F2FP.BF16.F32.PACK_AB R8, R5, R4 ;  /* 0x000000040508723e */ /* 0x000fc400000010ff */
[----:B------:R-:W-:Y:S02]  /*9eb0*/  F2FP.BF16.F32.PACK_AB R39, R19, R18 ;  /* 0x000000121327723e */ /* 0x000fe400000010ff */
[----:B------:R-:W-:Y:S01]  /*9ec0*/  F2FP.BF16.F32.PACK_AB R38, R17, R16 ;  /* 0x000000101126723e */ /* 0x000fe200000010ff */
[----:B------:R5:W-:Y:S01]  /*9ed0*/  STS.128 [R51], R8 ;  /* 0x0000000833007388 */ /* 0x000be20000000c00 */
[----:B------:R-:W-:-:S05]  /*9ee0*/  F2FP.BF16.F32.PACK_AB R37, R15, R14 ;  /* 0x0000000e0f25723e */ /* 0x000fca00000010ff */
[----:B------:R1:W-:Y:S01]  /*9ef0*/  STS.128 [R50], R36 ;  /* 0x0000002432007388 */ /* 0x0003e20000000c00 */
[----:B--2---:R-:W2:Y:S02]  /*9f00*/  LDTM.x16 R20, tmem[UR4+0x120] ;  /* 0x00012004001479ee */ /* 0x004ea40008240000 */
[-C--:B--2---:R-:W-:Y:S02]  /*9f10*/  FMUL2 R6, R30.F32x2.HI_LO, R60.reuse.F32 ;  /* 0x0000003c1e06724a */ /* 0x084fe40001000000 */
[-C--:B------:R-:W-:Y:S02]  /*9f20*/  FMUL2 R12, R28.F32x2.HI_LO, R60.reuse.F32 ;  /* 0x0000003c1c0c724a */ /* 0x080fe40001000000 */
[----:B------:R-:W-:Y:S01]  /*9f30*/  FMUL2 R26, R26.F32x2.HI_LO, R60.F32 ;  /* 0x0000003c1a1a724a */ /* 0x000fe20001000000 */
[----:B------:R-:W-:Y:S01]  /*9f40*/  F2FP.BF16.F32.PACK_AB R29, R7, R6 ;  /* 0x00000006071d723e */ /* 0x000fe200000010ff */
[----:B------:R-:W-:Y:S01]  /*9f50*/  FMUL2 R24, R24.F32x2.HI_LO, R60.F32 ;  /* 0x0000003c1818724a */ /* 0x000fe20001000000 */
[----:B------:R-:W-:Y:S01]  /*9f60*/  F2FP.BF16.F32.PACK_AB R28, R13, R12 ;  /* 0x0000000c0d1c723e */ /* 0x000fe200000010ff */
[----:B------:R-:W-:Y:S01]  /*9f70*/  FMUL2 R20, R20.F32x2.HI_LO, R60.F32 ;  /* 0x0000003c1414724a */ /* 0x000fe20001000000 */
[----:B-----5:R-:W2:Y:S01]  /*9f80*/  LDTM.x16 R4, tmem[UR4+0x130] ;  /* 0x00013004000479ee */ /* 0x020ea20008240000 */
[----:B------:R-:W-:Y:S01]  /*9f90*/  F2FP.BF16.F32.PACK_AB R27, R27, R26 ;  /* 0x0000001a1b1b723e */ /* 0x000fe200000010ff */
[----:B------:R-:W-:Y:S01]  /*9fa0*/  FMUL2 R22, R22.F32x2.HI_LO, R60.F32 ;  /* 0x0000003c1616724a */ /* 0x000fe20001000000 */
[----:B------:R-:W-:Y:S01]  /*9fb0*/  F2FP.BF16.F32.PACK_AB R26, R25, R24 ;  /* 0x00000018191a723e */ /* 0x000fe200000010ff */
[----:B------:R-:W-:Y:S01]  /*9fc0*/  FMUL2 R34, R34.F32x2.HI_LO, R60.F32 ;  /* 0x0000003c2222724a */ /* 0x000fe20001000000 */
[----:B------:R-:W-:Y:S01]  /*9fd0*/  F2FP.BF16.F32.PACK_AB R24, R21, R20 ;  /* 0x000000141518723e */ /* 0x000fe200000010ff */
[----:B------:R-:W-:Y:S01]  /*9fe0*/  FMUL2 R32, R32.F32x2.HI_LO, R60.F32 ;  /* 0x0000003c2020724a */ /* 0x000fe20001000000 */
[----:B------:R-:W-:Y:S01]  /*9ff0*/  F2FP.BF16.F32.PACK_AB R25, R23, R22 ;  /* 0x000000161719723e */ /* 0x000fe200000010ff */
[----:B------:R-:W-:Y:S01]  /*a000*/  ULEA UR4, UR10, UR16, 0x8 ;  /* 0x000000100a047291 */ /* 0x000fe2000f8e40ff */
[----:B------:R-:W-:-:S02]  /*a010*/  F2FP.BF16.F32.PACK_AB R31, R35, R34 ;  /* 0x00000022231f723e */ /* 0x000fc400000010ff */
[----:B------:R-:W-:Y:S01]  /*a020*/  F2FP.BF16.F32.PACK_AB R30, R33, R32 ;  /* 0x00000020211e723e */ /* 0x000fe200000010ff */
[----:B------:R1:W-:Y:S01]  /*a030*/  STS.128 [R49], R24 ;  /* 0x0000001831007388 */ /* 0x0003e20000000c00 */
[----:B----4-:R-:W-:-:S03]  /*a040*/  UIADD3 UR5, UPT, UPT, -UR4, UR5, URZ ;  /* 0x0000000504057290 */ /* 0x010fc6000fffe1ff */
[----:B------:R1:W-:Y:S03]  /*a050*/  STS.128 [R46], R28 ;  /* 0x0000001c2e007388 */ /* 0x0003e60000000c00 */
[----:B------:R-:W-:Y:S01]  /*a060*/  ISETP.LT.AND P0, PT, R57, UR5, PT ;  /* 0x0000000539007c0c */ /* 0x000fe2000bf01270 */
[-C--:B--2---:R-:W-:Y:S02]  /*a070*/  FMUL2 R20, R4.F32x2.HI_LO, R60.reuse.F32 ;  /* 0x0000003c0414724a */ /* 0x084fe40001000000 */
[-C--:B------:R-:W-:Y:S02]  /*a080*/  FMUL2 R4, R6.F32x2.HI_LO, R60.reuse.F32 ;  /* 0x0000003c0604724a */ /* 0x080fe40001000000 */
[-C--:B------:R-:W-:Y:S02]  /*a090*/  FMUL2 R6, R10.F32x2.HI_LO, R60.reuse.F32 ;  /* 0x0000003c0a06724a */ /* 0x080fe40001000000 */
        /* <DEDUP_REMOVED lines=10> */
[----:B------:R-:W-:Y:S01]  /*a140*/  F2FP.BF16.F32.PACK_AB R11, R19, R18 ;  /* 0x00000012130b723e */ /* 0x000fe200000010ff */
[----:B------:R1:W-:Y:S01]  /*a150*/  STS.128 [R45], R4 ;  /* 0x000000042d007388 */ /* 0x0003e20000000c00 */
[----:B------:R-:W-:Y:S02]  /*a160*/  F2FP.BF16.F32.PACK_AB R9, R15, R14 ;  /* 0x0000000e0f09723e */ /* 0x000fe400000010ff */
[----:B------:R-:W-:Y:S02]  /*a170*/  F2FP.BF16.F32.PACK_AB R8, R13, R12 ;  /* 0x0000000c0d08723e */ /* 0x000fe400000010ff */
[----:B------:R-:W3:Y:S03]  /*a180*/  @P1 LDC R12, c[0x0][0x600] ;  /* 0x00018000ff0c1b82 */ /* 0x000ee60000000800 */
[----:B------:R1:W-:Y:S01]  /*a190*/  STS.128 [R44], R8 ;  /* 0x000000082c007388 */ /* 0x0003e20000000c00 */
[----:B------:R2:W-:Y:S06]  /*a1a0*/  MEMBAR.ALL.CTA ;  /* 0x0000000000007992 */ /* 0x0005ec0000008000 */
[----:B--2---:R-:W2:Y:S01]  /*a1b0*/  FENCE.VIEW.ASYNC.S ;  /* 0x00000000000073c6 */ /* 0x004ea20000000000 */
[----:B---3--:R-:W-:Y:S01]  /*a1c0*/  @P1 FFMA R12, R58, R12, R59 ;  /* 0x0000000c3a0c1223 */ /* 0x008fe2000000003b */
[----:B--2---:R-:W-:Y:S01]  /*a1d0*/  SYNCS.ARRIVE.TRANS64.RED.ART0 RZ, [UR8], R3 ;  /* 0x00000003ffff79a7 */ /* 0x004fe20008500408 */
[----:B------:R2:W-:Y:S02]  /*a1e0*/  SYNCS.ARRIVE.TRANS64.ART0 RZ, [UR7+0x1d0], R3 ;  /* 0x0001d003ffff79a7 */ /* 0x0005e40008500007 */
[----:B--2---:R-:W-:-:S02]  /*a1f0*/  IMAD.MOV.U32 R3, RZ, RZ, -0x800000 ;  /* 0xff800000ff037424 */ /* 0x004fc400078e00ff */
[----:B------:R-:W-:Y:S01]  /*a200*/  @P1 FMUL R3, R12, 0.69314718246459960938 ;  /* 0x3f3172180c031820 */ /* 0x000fe20000400000 */
[----:B-1----:R-:W-:Y:S06]  /*a210*/  @!P0 BRA `(.L_x_86) ;  /* 0x0000000000508947 */ /* 0x002fec0003800000 */
[----:B------:R-:W1:Y:S01]  /*a220*/  LDC.64 R6, c[0x0][0x3c8] ;  /* 0x0000f200ff067b82 */ /* 0x000e620000000a00 */
[----:B------:R-:W-:Y:S01]  /*a230*/  HFMA2 R9, -RZ, RZ, 0, 0 ;  /* 0x00000000ff097431 */ /* 0x000fe200000001ff */
[----:B------:R-:W-:Y:S01]  /*a240*/  USHF.R.S32.HI UR5, URZ, 0x1f, UR12 ;  /* 0x0000001fff057899 */ /* 0x000fe2000801140c */
[----:B------:R-:W-:Y:S01]  /*a250*/  MOV R8, R57 ;  /* 0x0000003900087202 */ /* 0x000fe20000000f00 */
[----:B------:R-:W2:Y:S04]  /*a260*/  LDCU.64 UR10, c[0x0][0x3b0] ;  /* 0x00007600ff0a77ac */ /* 0x000ea80008000a00 */
[----:B------:R-:W3:Y:S01]  /*a270*/  LDC.64 R4, c[0x0][0x3d0] ;  /* 0x0000f400ff047b82 */ /* 0x000ee20000000a00 */
[----:B------:R-:W-:Y:S02]  /*a280*/  USHF.R.S32.HI UR13, URZ, 0x1f, UR4 ;  /* 0x0000001fff0d7899 */ /* 0x000fe40008011404 */
[----:B------:R-:W-:Y:S01]  /*a290*/  USHF.R.S32.HI UR6, URZ, 0x1f, UR9 ;  /* 0x0000001fff067899 */ /* 0x000fe20008011409 */
[----:B-1----:R-:W-:-:S04]  /*a2a0*/  IMAD.WIDE.U32 R8, R6, UR12, R8 ;  /* 0x0000000c06087c25 */ /* 0x002fc8000f8e0008 */
[----:B------:R-:W-:Y:S01]  /*a2b0*/  IMAD R6, R6, UR5, RZ ;  /* 0x0000000506067c24 */ /* 0x000fe2000f8e02ff */
[----:B------:R-:W-:-:S03]  /*a2c0*/  IADD3 R8, P0, PT, R8, UR4, RZ ;  /* 0x0000000408087c10 */ /* 0x000fc6000ff1e0ff */
[----:B------:R-:W-:Y:S02]  /*a2d0*/  IMAD R7, R7, UR12, R6 ;  /* 0x0000000c07077c24 */ /* 0x000fe4000f8e0206 */
[----:B---3--:R-:W-:-:S03]  /*a2e0*/  IMAD R6, R4, UR6, RZ ;  /* 0x0000000604067c24 */ /* 0x008fc6000f8e02ff */
[----:B------:R-:W-:Y:S01]  /*a2f0*/  IADD3.X R9, PT, PT, R9, UR13, R7, P0, !PT ;  /* 0x0000000d09097c10 */ /* 0x000fe200087fe407 */
[----:B------:R-:W-:Y:S02]  /*a300*/  IMAD R5, R5, UR9, R6 ;  /* 0x0000000905057c24 */ /* 0x000fe4000f8e0206 */
[----:B------:R-:W-:-:S05]  /*a310*/  IMAD.WIDE.U32 R8, R4, UR9, R8 ;  /* 0x0000000904087c25 */ /* 0x000fca000f8e0008 */
[----:B------:R-:W-:Y:S02]  /*a320*/  IADD3 R5, PT, PT, R9, R5, RZ ;  /* 0x0000000509057210 */ /* 0x000fe40007ffe0ff */
[----:B--2---:R-:W-:-:S04]  /*a330*/  LEA R4, P0, R8, UR10, 0x2 ;  /* 0x0000000a08047c11 */ /* 0x004fc8000f8010ff */
[----:B------:R-:W-:-:S05]  /*a340*/  LEA.HI.X R5, R8, UR11, R5, 0x2, P0 ;  /* 0x0000000b08057c11 */ /* 0x000fca00080f1405 */
[----:B------:R1:W-:Y:S04]  /*a350*/  STG.E desc[UR18][R4.64], R3 ;  /* 0x0000000304007986 */ /* 0x0003e8000c101912 */
.L_x_86:
[----:B------:R-:W-:Y:S05]  /*a360*/  BSYNC.RECONVERGENT B0 ;  /* 0x0000000000007941 */ /* 0x000fea0003800200 */
.L_x_85:
[----:B------:R-:W2:Y:S01]  /*a370*/  LDCU UR4, c[0x0][0x610] ;  /* 0x0000c200ff0477ac */ /* 0x000ea20008000800 */
[----:B------:R-:W-:Y:S01]  /*a380*/  LOP3.LUT R48, R48, 0x1, RZ, 0x3c, !PT ;  /* 0x0000000130307812 */ /* 0x000fe200078e3cff */
[----:B------:R-:W3:Y:S01]  /*a390*/  LDCU.U8 UR9, c[0x0][0x614] ;  /* 0x0000c280ff0977ac */ /* 0x000ee20008000000 */
[----:B------:R-:W-:Y:S01]  /*a3a0*/  UIADD3 UR58, UPT, UPT, UR17, UR58, URZ ;  /* 0x0000003a113a7290 */ /* 0x000fe2000fffe0ff */
[----:B------:R-:W4:Y:S01]  /*a3b0*/  LDCU.U8 UR6, c[0x0][0x615] ;  /* 0x0000c2a0ff0677ac */ /* 0x000f220008000000 */
[----:B------:R-:W5:Y:S02]  /*a3c0*/  LDCU.64 UR12, c[0x0][0x618] ;  /* 0x0000c300ff0c77ac */ /* 0x000f640008000a00 */
[----:B--2---:R-:W-:Y:S01]  /*a3d0*/  UIMAD.WIDE.U32 UR4, UR58, UR4, URZ ;  /* 0x000000043a0472a5 */ /* 0x004fe2000f8e00ff */
[----:B------:R-:W2:Y:S03]  /*a3e0*/  LDCU UR11, c[0x0][0x624] ;  /* 0x0000c480ff0b77ac */ /* 0x000ea60008000800 */
[----:B------:R-:W-:Y:S01]  /*a3f0*/  UIADD3 UR4, UPT, UPT, UR58, -UR5, URZ ;  /* 0x800000053a047290 */ /* 0x000fe2000fffe0ff */
[----:B------:R-:W1:Y:S03]  /*a400*/  LDCU UR10, c[0x0][0x60c] ;  /* 0x0000c180ff0a77ac */ /* 0x000e660008000800 */
[----:B---3--:R-:W-:Y:S01]  /*a410*/  USHF.R.U32.HI UR4, URZ, UR9, UR4 ;  /* 0x00000009ff047299 */ /* 0x008fe20008011604 */
[----:B------:R-:W3:Y:S03]  /*a420*/  LDCU.U8 UR9, c[0x0][0x620] ;  /* 0x0000c400ff0977ac */ /* 0x000ee60008000000 */
[----:B------:R-:W-:-:S02]  /*a430*/  UIADD3 UR4, UPT, UPT, UR5, UR4, URZ ;  /* 0x0000000405047290 */ /* 0x000fc4000fffe0ff */
[----:B--2---:R-:W-:Y:S02]  /*a440*/  UISETP.GE.AND UP0, UPT, UR58, UR11, UPT ;  /* 0x0000000b3a00728c */ /* 0x004fe4000bf06270 */
[----:B----4-:R-:W-:-:S04]  /*a450*/  USHF.R.U32.HI UR6, URZ, UR6, UR4 ;  /* 0x00000006ff067299 */ /* 0x010fc80008011604 */
[----:B-----5:R-:W-:-:S04]  /*a460*/  UIMAD.WIDE.U32 UR4, UR6, UR13, URZ ;  /* 0x0000000d060472a5 */ /* 0x020fc8000f8e00ff */
[----:B------:R-:W-:-:S04]  /*a470*/  UIADD3 UR4, UPT, UPT, UR6, -UR5, URZ ;  /* 0x8000000506047290 */ /* 0x000fc8000fffe0ff */
[----:B---3--:R-:W-:-:S04]  /*a480*/  USHF.R.U32.HI UR4, URZ, UR9, UR4 ;  /* 0x00000009ff047299 */ /* 0x008fc80008011604 */
[----:B------:R-:W-:Y:S02]  /*a490*/  UIADD3 UR4, UPT, UPT, UR5, UR4, URZ ;  /* 0x0000000405047290 */ /* 0x000fe4000fffe0ff */
[----:B------:R-:W-:Y:S02]  /*a4a0*/  UIADD3 UR5, UPT, UPT, -UR6, URZ, URZ ;  /* 0x000000ff06057290 */ /* 0x000fe4000fffe1ff */
[----:B------:R-:W-:Y:S02]  /*a4b0*/  USHF.R.U32.HI UR9, URZ, UR65, UR4 ;  /* 0x00000041ff097299 */ /* 0x000fe40008011604 */
[----:B-1----:R-:W-:Y:S02]  /*a4c0*/  UIMAD UR10, UR10, UR5, UR58 ;  /* 0x000000050a0a72a4 */ /* 0x002fe4000f8e023a */
[----:B------:R-:W-:-:S04]  /*a4d0*/  UIADD3 UR4, UPT, UPT, -UR9, URZ, URZ ;  /* 0x000000ff09047290 */ /* 0x000fc8000fffe1ff */
[----:B------:R-:W-:Y:S01]  /*a4e0*/  UIMAD UR12, UR12, UR4, UR6 ;  /* 0x000000040c0c72a4 */ /* 0x000fe2000f8e0206 */
[----:B------:R-:W-:Y:S11]  /*a4f0*/  BRA.U !UP0, `(.L_x_87) ;  /* 0xfffffff108b07547 */ /* 0x000ff6000b83ffff */
.L_x_79:
[----:B------:R-:W-:-:S04]  /*a500*/  SHF.L.U32 R4, R55, 0x1f, RZ ;  /* 0x0000001f37047819 */ /* 0x000fc800000006ff */
[----:B------:R-:W1:Y:S02]  /*a510*/  SYNCS.PHASECHK.TRANS64.TRYWAIT P0, [UR7+0x1d8], R4 ;  /* 0x0001d804ff0075a7 */ /* 0x000e640008001107 */
[----:B-1----:R-:W-:Y:S05]  /*a520*/  @!P0 BRA `(.L_x_88) ;  /* 0x0000000c00a88947 */ /* 0x002fea0003800000 */
.L_x_148:
[----:B------:R-:W-:Y:S06]  /*a530*/  BAR.ARV 0x2, 0x120 ;  /* 0x0084800000007b1d */ /* 0x000fec0000002000 */
[----:B------:R-:W-:Y:S05]  /*a540*/  BRA `(.L_x_89) ;  /* 0x0000000000347947 */ /* 0x000fea0003800000 */
.L_x_78:
[----:B------:R-:W-:Y:S05]  /*a550*/  @P0 BRA `(.L_x_90) ;  /* 0x00000000002c0947 */ /* 0x000fea0003800000 */
[----:B-1----:R-:W1:Y:S01]  /*a560*/  S2UR UR4, SR_CgaCtaId ;  /* 0x00000000000479c3 */ /* 0x002e620000008800 */
        /* <DEDUP_REMOVED lines=8> */
[----:B-1----:R3:W4:Y:S02]  /*a5f0*/  SYNCS.EXCH.64 URZ, [UR6+0x200], UR4 ;  /* 0x0002000406ff75b2 */ /* 0x0027240008000100 */
[----:B---3--:R-:W-:Y:S01]  /*a600*/  NOP ;  /* 0x0000000000007918 */ /* 0x008fe20000000000 */
.L_x_90:
[----:B------:R-:W-:Y:S01]  /*a610*/  NOP ;  /* 0x0000000000007918 */ /* 0x000fe20000000000 */
.L_x_89:
[----:B------:R-:W-:-:S13]  /*a620*/  ISETP.NE.AND P0, PT, R0, 0xc, PT ;  /* 0x0000000c0000780c */ /* 0x000fda0003f05270 */
        /* <DEDUP_REMOVED lines=10> */
[----:B-1----:R3:W5:Y:S02]  /*a6d0*/  SYNCS.EXCH.64 URZ, [UR6+0x200], UR4 ;  /* 0x0002000406ff75b2 */ /* 0x0027640008000100 */
[----:B---3--:R-:W-:Y:S01]  /*a6e0*/  NOP ;  /* 0x0000000000007918 */ /* 0x008fe20000000000 */
.L_x_91:
[----:B------:R-:W-:Y:S01]  /*a6f0*/  NOP ;  /* 0x0000000000007918 */ /* 0x000fe20000000000 */
[----:B-1----:R-:W-:Y:S05]  /*a700*/  EXIT ;  /* 0x000000000000794d */ /* 0x002fea0003800000 */
.L_x_12:
[----:B------:R-:W-:Y:S02]  /*a710*/  MOV R3, UR5 ;  /* 0x0000000500037c02 */ /* 0x000fe40008000f00 */
[----:B------:R-:W-:-:S07]  /*a720*/  MOV R9, R8 ;  /* 0x0000000800097202 */ /* 0x000fce0000000f00 */
.L_x_92:
[----:B--2---:R2:W3:Y:S02]  /*a730*/  SYNCS.PHASECHK.TRANS64.TRYWAIT P0, [R3+URZ+0xd0], R9 ;  /* 0x0000d009030075a7 */ /* 0x0044e400080011ff */
[----:B---3--:R-:W-:Y:S05]  /*a740*/  @!P0 NANOSLEEP.SYNCS 0x989680 ;  /* 0x009896800000895d */ /* 0x008fea0003900000 */
[----:B------:R-:W3:Y:S02]  /*a750*/  @!P0 SYNCS.PHASECHK.TRANS64 P0, [R3+URZ+0xd0], R9 ;  /* 0x0000d009030085a7 */ /* 0x000ee400080010ff */
[----:B---3--:R-:W-:Y:S05]  /*a760*/  @!P0 BRA `(.L_x_92) ;  /* 0xfffffffc00f08947 */ /* 0x008fea000383ffff */
[----:B------:R-:W-:Y:S05]  /*a770*/  BRA `(.L_x_93) ;  /* 0xffffff6800787947 */ /* 0x000fea000383ffff */
.L_x_14:
[----:B--23--:R-:W-:Y:S02]  /*a780*/  MOV R3, UR14 ;  /* 0x0000000e00037c02 */ /* 0x00cfe40008000f00 */
[-C--:B------:R-:W-:Y:S02]  /*a790*/  MOV R8, R5.reuse ;  /* 0x0000000500087202 */ /* 0x080fe40000000f00 */
[----:B------:R-:W-:-:S07]  /*a7a0*/  MOV R9, R5 ;  /* 0x0000000500097202 */ /* 0x000fce0000000f00 */
.L_x_94:
[----:B--2---:R2:W3:Y:S02]  /*a7b0*/  SYNCS.PHASECHK.TRANS64.TRYWAIT P0, [R3+URZ+0x8], R9 ;  /* 0x00000809030075a7 */ /* 0x0044e400080011ff */
[----:B---3--:R-:W-:Y:S05]  /*a7c0*/  @!P0 NANOSLEEP.SYNCS 0x989680 ;  /* 0x009896800000895d */ /* 0x008fea0003900000 */
[----:B------:R-:W3:Y:S02]  /*a7d0*/  @!P0 SYNCS.PHASECHK.TRANS64 P0, [R3+URZ+0x8], R9 ;  /* 0x00000809030085a7 */ /* 0x000ee400080010ff */
[----:B---3--:R-:W-:Y:S05]  /*a7e0*/  @!P0 BRA `(.L_x_94) ;  /* 0xfffffffc00f08947 */ /* 0x008fea000383ffff */
[----:B------:R-:W-:Y:S05]  /*a7f0*/  BRA `(.L_x_95) ;  /* 0xffffff6800ac7947 */ /* 0x000fea000383ffff */
.L_x_16:
[----:B---34-:R-:W-:Y:S02]  /*a800*/  MOV R3, UR4 ;  /* 0x0000000400037c02 */ /* 0x018fe40008000f00 */
[-C--:B------:R-:W-:Y:S02]  /*a810*/  MOV R8, R5.reuse ;  /* 0x0000000500087202 */ /* 0x080fe40000000f00 */
[----:B------:R-:W-:-:S07]  /*a820*/  MOV R9, R5 ;  /* 0x0000000500097202 */ /* 0x000fce0000000f00 */
.L_x_96:
[----:B--2---:R2:W3:Y:S02]  /*a830*/  SYNCS.PHASECHK.TRANS64.TRYWAIT P0, [R3+URZ+0xd0], R9 ;  /* 0x0000d009030075a7 */ /* 0x0044e400080011ff */
[----:B---3--:R-:W-:Y:S05]  /*a840*/  @!P0 NANOSLEEP.SYNCS 0x989680 ;  /* 0x009896800000895d */ /* 0x008fea0003900000 */
[----:B------:R-:W3:Y:S02]  /*a850*/  @!P0 SYNCS.PHASECHK.TRANS64 P0, [R3+URZ+0xd0], R9 ;  /* 0x0000d009030085a7 */ /* 0x000ee400080010ff */
[----:B---3--:R-:W-:Y:S05]  /*a860*/  @!P0 BRA `(.L_x_96) ;  /* 0xfffffffc00f08947 */ /* 0x008fea000383ffff */
[----:B------:R-:W-:Y:S05]  /*a870*/  BRA `(.L_x_97) ;  /* 0xffffff6800dc7947 */ /* 0x000fea000383ffff */
.L_x_19:
[----:B---345:R-:W-:Y:S02]  /*a880*/  MOV R3, UR5 ;  /* 0x0000000500037c02 */ /* 0x038fe40008000f00 */
[-C--:B------:R-:W-:Y:S02]  /*a890*/  MOV R8, R5.reuse ;  /* 0x0000000500087202 */ /* 0x080fe40000000f00 */
[----:B------:R-:W-:-:S07]  /*a8a0*/  MOV R9, R5 ;  /* 0x0000000500097202 */ /* 0x000fce0000000f00 */
.L_x_98:
[----:B--2---:R2:W3:Y:S02]  /*a8b0*/  SYNCS.PHASECHK.TRANS64.TRYWAIT P0, [R3+URZ+0xd0], R9 ;  /* 0x0000d009030075a7 */ /* 0x0044e400080011ff */
[----:B---3--:R-:W-:Y:S05]  /*a8c0*/  @!P0 NANOSLEEP.SYNCS 0x989680 ;  /* 0x009896800000895d */ /* 0x008fea0003900000 */
[----:B------:R-:W3:Y:S02]  /*a8d0*/  @!P0 SYNCS.PHASECHK.TRANS64 P0, [R3+URZ+0xd0], R9 ;  /* 0x0000d009030085a7 */ /* 0x000ee400080010ff */
[----:B---3--:R-:W-:Y:S05]  /*a8e0*/  @!P0 BRA `(.L_x_98) ;  /* 0xfffffffc00f08947 */ /* 0x008fea000383ffff */
[----:B------:R-:W-:Y:S05]  /*a8f0*/  BRA `(.L_x_99) ;  /* 0xffffff6c00647947 */ /* 0x000fea000383ffff */
.L_x_21:
[----:B----45:R-:W-:Y:S02]  /*a900*/  MOV R3, UR4 ;  /* 0x0000000400037c02 */ /* 0x030fe40008000f00 */
[-C--:B------:R-:W-:Y:S02]  /*a910*/  MOV R8, R5.reuse ;  /* 0x0000000500087202 */ /* 0x080fe40000000f00 */
[----:B------:R-:W-:-:S07]  /*a920*/  MOV R9, R5 ;  /* 0x0000000500097202 */ /* 0x000fce0000000f00 */
.L_x_100:
[----:B--2---:R2:W3:Y:S02]  /*a930*/  SYNCS.PHASECHK.TRANS64.TRYWAIT P0, [R3+URZ+0xd0], R9 ;  /* 0x0000d009030075a7 */ /* 0x0044e400080011ff */
[----:B---3--:R-:W-:Y:S05]  /*a940*/  @!P0 NANOSLEEP.SYNCS 0x989680 ;  /* 0x009896800000895d */ /* 0x008fea0003900000 */
[----:B------:R-:W3:Y:S02]  /*a950*/  @!P0 SYNCS.PHASECHK.TRANS64 P0, [R3+URZ+0xd0], R9 ;  /* 0x0000d009030085a7 */ /* 0x000ee400080010ff */
[----:B---3--:R-:W-:Y:S05]  /*a960*/  @!P0 BRA `(.L_x_100) ;  /* 0xfffffffc00f08947 */ /* 0x008fea000383ffff */
[----:B------:R-:W-:Y:S05]  /*a970*/  BRA `(.L_x_101) ;  /* 0xffffff6c00707947 */ /* 0x000fea000383ffff */
.L_x_25:
[----:B-----5:R-:W-:Y:S02]  /*a980*/  MOV R3, UR5 ;  /* 0x0000000500037c02 */ /* 0x020fe40008000f00 */
[----:B------:R-:W-:-:S07]  /*a990*/  MOV R5, R4 ;  /* 0x0000000400057202 */ /* 0x000fce0000000f00 */
.L_x_102:
[----:B-1----:R1:W2:Y:S02]  /*a9a0*/  SYNCS.PHASECHK.TRANS64.TRYWAIT P0, [R3+URZ+0xd0], R5 ;  /* 0x0000d005030075a7 */ /* 0x0022a400080011ff */
[----:B--2---:R-:W-:Y:S05]  /*a9b0*/  @!P0 NANOSLEEP.SYNCS 0x989680 ;  /* 0x009896800000895d */ /* 0x004fea0003900000 */
[----:B------:R-:W2:Y:S02]  /*a9c0*/  @!P0 SYNCS.PHASECHK.TRANS64 P0, [R3+URZ+0xd0], R5 ;  /* 0x0000d005030085a7 */ /* 0x000ea400080010ff */
[----:B--2---:R-:W-:Y:S05]  /*a9d0*/  @!P0 BRA `(.L_x_102) ;  /* 0xfffffffc00f08947 */ /* 0x004fea000383ffff */
[----:B------:R-:W-:Y:S05]  /*a9e0*/  BRA `(.L_x_103) ;  /* 0xffffff74009c7947 */ /* 0x000fea000383ffff */
.L_x_27:
[----:B------:R-:W-:Y:S02]  /*a9f0*/  MOV R3, UR4 ;  /* 0x0000000400037c02 */ /* 0x000fe40008000f00 */
[----:B------:R-:W-:-:S07]  /*aa00*/  MOV R7, R6 ;  /* 0x0000000600077202 */ /* 0x000fce0000000f00 */
.L_x_104:
[----:B-1----:R1:W2:Y:S02]  /*aa10*/  SYNCS.PHASECHK.TRANS64.TRYWAIT P0, [R3+URZ+0x8], R7 ;  /* 0x00000807030075a7 */ /* 0x0022a400080011ff */
[----:B--2---:R-:W-:Y:S05]  /*aa20*/  @!P0 NANOSLEEP.SYNCS 0x989680 ;  /* 0x009896800000895d */ /* 0x004fea0003900000 */
[----:B------:R-:W2:Y:S02]  /*aa30*/  @!P0 SYNCS.PHASECHK.TRANS64 P0, [R3+URZ+0x8], R7 ;  /* 0x00000807030085a7 */ /* 0x000ea400080010ff */
[----:B--2---:R-:W-:Y:S05]  /*aa40*/  @!P0 BRA `(.L_x_104) ;  /* 0xfffffffc00f08947 */ /* 0x004fea000383ffff */
[----:B------:R-:W-:Y:S05]  /*aa50*/  BRA `(.L_x_105) ;  /* 0xffffff7400a07947 */ /* 0x000fea000383ffff */
.L_x_29:
[----:B-1---5:R-:W-:Y:S02]  /*aa60*/  MOV R3, UR4 ;  /* 0x0000000400037c02 */ /* 0x022fe40008000f00 */
[----:B------:R-:W-:-:S07]  /*aa70*/  MOV R7, R6 ;  /* 0x0000000600077202 */ /* 0x000fce0000000f00 */
.L_x_106:
[----:B-1----:R1:W2:Y:S02]  /*aa80*/  SYNCS.PHASECHK.TRANS64.TRYWAIT P0, [R3+URZ+0x8], R7 ;  /* 0x00000807030075a7 */ /* 0x0022a400080011ff */
[----:B--2---:R-:W-:Y:S05]  /*aa90*/  @!P0 NANOSLEEP.SYNCS 0x989680 ;  /* 0x009896800000895d */ /* 0x004fea0003900000 */
[----:B------:R-:W2:Y:S02]  /*aaa0*/  @!P0 SYNCS.PHASECHK.TRANS64 P0, [R3+URZ+0x8], R7 ;  /* 0x00000807030085a7 */ /* 0x000ea400080010ff */
[----:B--2---:R-:W-:Y:S05]  /*aab0*/  @!P0 BRA `(.L_x_106) ;  /* 0xfffffffc00f08947 */ /* 0x004fea000383ffff */
[----:B------:R-:W-:Y:S05]  /*aac0*/  BRA `(.L_x_28) ;  /* 0xffffff7400a47947 */ /* 0x000fea000383ffff */
.L_x_36:
[----:B------:R-:W-:-:S07]  /*aad0*/  MOV R11, R10 ;  /* 0x0000000a000b7202 */ /* 0x000fce0000000f00 */
.L_x_107:
[----:B-1----:R1:W2:Y:S02]  /*aae0*/  SYNCS.PHASECHK.TRANS64.TRYWAIT P0, [R5+URZ], R11 ;  /* 0x0000000b050075a7 */ /* 0x0022a400080011ff */
[----:B--2---:R-:W-:Y:S05]  /*aaf0*/  @!P0 NANOSLEEP.SYNCS 0x989680 ;  /* 0x009896800000895d */ /* 0x004fea0003900000 */
[----:B------:R-:W2:Y:S02]  /*ab00*/  @!P0 SYNCS.PHASECHK.TRANS64 P0, [R5+URZ], R11 ;  /* 0x0000000b050085a7 */ /* 0x000ea400080010ff */
[----:B--2---:R-:W-:Y:S05]  /*ab10*/  @!P0 BRA `(.L_x_107) ;  /* 0xfffffffc00f08947 */ /* 0x004fea000383ffff */
[----:B------:R-:W-:Y:S05]  /*ab20*/  BRA `(.L_x_35) ;  /* 0xffffff7800787947 */ /* 0x000fea000383ffff */
.L_x_39:
[----:B------:R-:W-:-:S07]  /*ab30*/  MOV R9, R8 ;  /* 0x0000000800097202 */ /* 0x000fce0000000f00 */
.L_x_108:
[----:B-1----:R1:W2:Y:S02]  /*ab40*/  SYNCS.PHASECHK.TRANS64.TRYWAIT P0, [R5+URZ], R9 ;  /* 0x00000009050075a7 */ /* 0x0022a400080011ff */
[----:B--2---:R-:W-:Y:S05]  /*ab50*/  @!P0 NANOSLEEP.SYNCS 0x989680 ;  /* 0x009896800000895d */ /* 0x004fea0003900000 */
[----:B------:R-:W2:Y:S02]  /*ab60*/  @!P0 SYNCS.PHASECHK.TRANS64 P0, [R5+URZ], R9 ;  /* 0x00000009050085a7 */ /* 0x000ea400080010ff */
[----:B--2---:R-:W-:Y:S05]  /*ab70*/  @!P0 BRA `(.L_x_108) ;  /* 0xfffffffc00f08947 */ /* 0x004fea000383ffff */
[----:B------:R-:W-:Y:S05]  /*ab80*/  BRA `(.L_x_38) ;  /* 0xffffff7800ec7947 */ /* 0x000fea000383ffff */
.L_x_42:
[----:B------:R-:W-:Y:S02]  /*ab90*/  MOV R3, UR18 ;  /* 0x0000001200037c02 */ /* 0x000fe40008000f00 */
[----:B------:R-:W-:-:S07]  /*aba0*/  MOV R7, R6 ;  /* 0x0000000600077202 */ /* 0x000fce0000000f00 */
.L_x_109:
[----:B-1----:R1:W2:Y:S02]  /*abb0*/  SYNCS.PHASECHK.TRANS64.TRYWAIT P0, [R3+URZ], R7 ;  /* 0x00000007030075a7 */ /* 0x0022a400080011ff */
[----:B--2---:R-:W-:Y:S05]  /*abc0*/  @!P0 NANOSLEEP.SYNCS 0x989680 ;  /* 0x009896800000895d */ /* 0x004fea0003900000 */
[----:B------:R-:W2:Y:S02]  /*abd0*/  @!P0 SYNCS.PHASECHK.TRANS64 P0, [R3+URZ], R7 ;  /* 0x00000007030085a7 */ /* 0x000ea400080010ff */
[----:B--2---:R-:W-:Y:S05]  /*abe0*/  @!P0 BRA `(.L_x_109) ;  /* 0xfffffffc00f08947 */ /* 0x004fea000383ffff */
[----:B------:R-:W-:Y:S05]  /*abf0*/  BRA `(.L_x_110) ;  /* 0xffffff8000a87947 */ /* 0x000fea000383ffff */
.L_x_43:
[----:B-1----:R-:W-:Y:S02]  /*ac00*/  MOV R3, UR11 ;  /* 0x0000000b00037c02 */ /* 0x002fe40008000f00 */
[----:B------:R-:W-:-:S07]  /*ac10*/  MOV R5, R4 ;  /* 0x0000000400057202 */ /* 0x000fce0000000f00 */
.L_x_111:
[----:B-1----:R1:W2:Y:S02]  /*ac20*/  SYNCS.PHASECHK.TRANS64.TRYWAIT P0, [R3+URZ+0x10], R5 ;  /* 0x00001005030075a7 */ /* 0x0022a400080011ff */
[----:B--2---:R-:W-:Y:S05]  /*ac30*/  @!P0 NANOSLEEP.SYNCS 0x989680 ;  /* 0x009896800000895d */ /* 0x004fea0003900000 */
[----:B------:R-:W2:Y:S02]  /*ac40*/  @!P0 SYNCS.PHASECHK.TRANS64 P0, [R3+URZ+0x10], R5 ;  /* 0x00001005030085a7 */ /* 0x000ea400080010ff */
[----:B--2---:R-:W-:Y:S05]  /*ac50*/  @!P0 BRA `(.L_x_111) ;  /* 0xfffffffc00f08947 */ /* 0x004fea000383ffff */
[----:B------:R-:W-:Y:S05]  /*ac60*/  BRA `(.L_x_112) ;  /* 0xffffff8000987947 */ /* 0x000fea000383ffff */
.L_x_45:
[----:B------:R-:W-:Y:S02]  /*ac70*/  MOV R7, UR14 ;  /* 0x0000000e00077c02 */ /* 0x000fe40008000f00 */
[----:B------:R-:W-:Y:S07]  /*ac80*/  MOV R8, R9 ;  /* 0x0000000900087202 */ /* 0x000fee0000000f00 */
.L_x_113:
[----:B--2---:R2:W3:Y:S02]  /*ac90*/  SYNCS.PHASECHK.TRANS64.TRYWAIT P0, [R7+URZ+0x10], R9 ;  /* 0x00001009070075a7 */ /* 0x0044e400080011ff */
[----:B---3--:R-:W-:Y:S05]  /*aca0*/  @!P0 NANOSLEEP.SYNCS 0x989680 ;  /* 0x009896800000895d */ /* 0x008fea0003900000 */
[----:B------:R-:W3:Y:S02]  /*acb0*/  @!P0 SYNCS.PHASECHK.TRANS64 P0, [R7+URZ+0x10], R9 ;  /* 0x00001009070085a7 */ /* 0x000ee400080010ff */
[----:B---3--:R-:W-:Y:S05]  /*acc0*/  @!P0 BRA `(.L_x_113) ;  /* 0xfffffffc00f08947 */ /* 0x008fea000383ffff */
[----:B------:R-:W-:Y:S05]  /*acd0*/  BRA `(.L_x_114) ;  /* 0xffffff8400347947 */ /* 0x000fea000383ffff */
.L_x_46:
[----:B------:R-:W-:Y:S02]  /*ace0*/  MOV R9, UR18 ;  /* 0x0000001200097c02 */ /* 0x000fe40008000f00 */
[-C--:B------:R-:W-:Y:S02]  /*acf0*/  MOV R16, R11.reuse ;  /* 0x0000000b00107202 */ /* 0x080fe40000000f00 */
[----:B------:R-:W-:Y:S07]  /*ad00*/  MOV R17, R11 ;  /* 0x0000000b00117202 */ /* 0x000fee0000000f00 */
.L_x_115:
[----:B--2---:R2:W3:Y:S02]  /*ad10*/  SYNCS.PHASECHK.TRANS64.TRYWAIT P0, [R9+URZ+0x198], R17 ;  /* 0x00019811090075a7 */ /* 0x0044e400080011ff */
[----:B---3--:R-:W-:Y:S05]  /*ad20*/  @!P0 NANOSLEEP.SYNCS 0x989680 ;  /* 0x009896800000895d */ /* 0x008fea0003900000 */
[----:B------:R-:W3:Y:S02]  /*ad30*/  @!P0 SYNCS.PHASECHK.TRANS64 P0, [R9+URZ+0x198], R17 ;  /* 0x00019811090085a7 */ /* 0x000ee400080010ff */
[----:B---3--:R-:W-:Y:S05]  /*ad40*/  @!P0 BRA `(.L_x_115) ;  /* 0xfffffffc00f08947 */ /* 0x008fea000383ffff */
[----:B------:R-:W-:Y:S05]  /*ad50*/  BRA `(.L_x_116) ;  /* 0xffffff8400347947 */ /* 0x000fea000383ffff */
.L_x_47:
[----:B--2---:R-:W-:Y:S02]  /*ad60*/  MOV R9, UR18 ;  /* 0x0000001200097c02 */ /* 0x004fe40008000f00 */
[-C--:B------:R-:W-:Y:S02]  /*ad70*/  MOV R16, R11.reuse ;  /* 0x0000000b00107202 */ /* 0x080fe40000000f00 */
[----:B------:R-:W-:Y:S07]  /*ad80*/  MOV R17, R11 ;  /* 0x0000000b00117202 */ /* 0x000fee0000000f00 */
.L_x_117:
[----:B-1----:R1:W2:Y:S02]  /*ad90*/  SYNCS.PHASECHK.TRANS64.TRYWAIT P0, [R9+URZ+0x1a0], R17 ;  /* 0x0001a011090075a7 */ /* 0x0022a400080011ff */
[----:B--2---:R-:W-:Y:S05]  /*ada0*/  @!P0 NANOSLEEP.SYNCS 0x989680 ;  /* 0x009896800000895d */ /* 0x004fea0003900000 */
[----:B------:R-:W2:Y:S02]  /*adb0*/  @!P0 SYNCS.PHASECHK.TRANS64 P0, [R9+URZ+0x1a0], R17 ;  /* 0x0001a011090085a7 */ /* 0x000ea400080010ff */
[----:B--2---:R-:W-:Y:S05]  /*adc0*/  @!P0 BRA `(.L_x_117) ;  /* 0xfffffffc00f08947 */ /* 0x004fea000383ffff */
[----:B------:R-:W-:Y:S05]  /*add0*/  BRA `(.L_x_118) ;  /* 0xffffff8400987947 */ /* 0x000fea000383ffff */
.L_x_48:
[----:B------:R-:W-:Y:S02]  /*ade0*/  MOV R7, UR15 ;  /* 0x0000000f00077c02 */ /* 0x000fe40008000f00 */
[----:B------:R-:W-:Y:S07]  /*adf0*/  MOV R8, R9 ;  /* 0x0000000900087202 */ /* 0x000fee0000000f00 */
.L_x_119:
[----:B-1----:R1:W2:Y:S02]  /*ae00*/  SYNCS.PHASECHK.TRANS64.TRYWAIT P0, [R7+URZ+0x10], R9 ;  /* 0x00001009070075a7 */ /* 0x0022a400080011ff */
[----:B--2---:R-:W-:Y:S05]  /*ae10*/  @!P0 NANOSLEEP.SYNCS 0x989680 ;  /* 0x009896800000895d */ /* 0x004fea0003900000 */
[----:B------:R-:W2:Y:S02]  /*ae20*/  @!P0 SYNCS.PHASECHK.TRANS64 P0, [R7+URZ+0x10], R9 ;  /* 0x00001009070085a7 */ /* 0x000ea400080010ff */
[----:B--2---:R-:W-:Y:S05]  /*ae30*/  @!P0 BRA `(.L_x_119) ;  /* 0xfffffffc00f08947 */ /* 0x004fea000383ffff */
[----:B------:R-:W-:Y:S05]  /*ae40*/  BRA `(.L_x_120) ;  /* 0xffffff8400d87947 */ /* 0x000fea000383ffff */
.L_x_50:
[----:B------:R-:W-:Y:S02]  /*ae50*/  MOV R3, UR9 ;  /* 0x0000000900037c02 */ /* 0x000fe40008000f00 */
[----:B------:R-:W-:-:S07]  /*ae60*/  MOV R5, R4 ;  /* 0x0000000400057202 */ /* 0x000fce0000000f00 */
.L_x_121:
[----:B-1----:R1:W2:Y:S02]  /*ae70*/  SYNCS.PHASECHK.TRANS64.TRYWAIT P0, [R3+URZ+0x10], R5 ;  /* 0x00001005030075a7 */ /* 0x0022a400080011ff */
[----:B--2---:R-:W-:Y:S05]  /*ae80*/  @!P0 NANOSLEEP.SYNCS 0x989680 ;  /* 0x009896800000895d */ /* 0x004fea0003900000 */
[----:B------:R-:W2:Y:S02]  /*ae90*/  @!P0 SYNCS.PHASECHK.TRANS64 P0, [R3+URZ+0x10], R5 ;  /* 0x00001005030085a7 */ /* 0x000ea400080010ff */
[----:B--2---:R-:W-:Y:S05]  /*aea0*/  @!P0 BRA `(.L_x_121) ;  /* 0xfffffffc00f08947 */ /* 0x004fea000383ffff */
[----:B------:R-:W-:Y:S05]  /*aeb0*/  BRA `(.L_x_122) ;  /* 0xffffff8800607947 */ /* 0x000fea000383ffff */
.L_x_51:
[----:B------:R-:W-:Y:S02]  /*aec0*/  MOV R5, UR18 ;  /* 0x0000001200057c02 */ /* 0x000fe40008000f00 */
[----:B------:R-:W-:-:S07]  /*aed0*/  MOV R7, R6 ;  /* 0x0000000600077202 */ /* 0x000fce0000000f00 */
.L_x_123:
[----:B-1----:R1:W2:Y:S02]  /*aee0*/  SYNCS.PHASECHK.TRANS64.TRYWAIT P0, [R5+URZ+0x198], R7 ;  /* 0x00019807050075a7 */ /* 0x0022a400080011ff */
[----:B--2---:R-:W-:Y:S05]  /*aef0*/  @!P0 NANOSLEEP.SYNCS 0x989680 ;  /* 0x009896800000895d */ /* 0x004fea0003900000 */
[----:B------:R-:W2:Y:S02]  /*af00*/  @!P0 SYNCS.PHASECHK.TRANS64 P0, [R5+URZ+0x198], R7 ;  /* 0x00019807050085a7 */ /* 0x000ea400080010ff */
[----:B--2---:R-:W-:Y:S05]  /*af10*/  @!P0 BRA `(.L_x_123) ;  /* 0xfffffffc00f08947 */ /* 0x004fea000383ffff */
[----:B------:R-:W-:Y:S05]  /*af20*/  BRA `(.L_x_124) ;  /* 0xffffff8800647947 */ /* 0x000fea000383ffff */
.L_x_52:
[----:B-1----:R-:W-:Y:S02]  /*af30*/  MOV R5, UR18 ;  /* 0x0000001200057c02 */ /* 0x002fe40008000f00 */
[----:B------:R-:W-:-:S07]  /*af40*/  MOV R7, R6 ;  /* 0x0000000600077202 */ /* 0x000fce0000000f00 */
.L_x_125:
[----:B-1----:R1:W2:Y:S02]  /*af50*/  SYNCS.PHASECHK.TRANS64.TRYWAIT P0, [R5+URZ+0x1a0], R7 ;  /* 0x0001a007050075a7 */ /* 0x0022a400080011ff */
[----:B--2---:R-:W-:Y:S05]  /*af60*/  @!P0 NANOSLEEP.SYNCS 0x989680 ;  /* 0x009896800000895d */ /* 0x004fea0003900000 */
[----:B------:R-:W2:Y:S02]  /*af70*/  @!P0 SYNCS.PHASECHK.TRANS64 P0, [R5+URZ+0x1a0], R7 ;  /* 0x0001a007050085a7 */ /* 0x000ea400080010ff */
[----:B--2---:R-:W-:Y:S05]  /*af80*/  @!P0 BRA `(.L_x_125) ;  /* 0xfffffffc00f08947 */ /* 0x004fea000383ffff */
[----:B------:R-:W-:Y:S05]  /*af90*/  BRA `(.L_x_126) ;  /* 0xffffff8800dc7947 */ /* 0x000fea000383ffff */
.L_x_54:
[----:B------:R-:W-:-:S07]  /*afa0*/  MOV R3, UR18 ;  /* 0x0000001200037c02 */ /* 0x000fce0008000f00 */
.L_x_127:
[----:B-1----:R1:W2:Y:S02]  /*afb0*/  SYNCS.PHASECHK.TRANS64.TRYWAIT P0, [R3+URZ+0x200], RZ ;  /* 0x000200ff030075a7 */ /* 0x0022a400080011ff */
[----:B--2---:R-:W-:Y:S05]  /*afc0*/  @!P0 NANOSLEEP.SYNCS 0x989680 ;  /* 0x009896800000895d */ /* 0x004fea0003900000 */
[----:B------:R-:W2:Y:S02]  /*afd0*/  @!P0 SYNCS.PHASECHK.TRANS64 P0, [R3+URZ+0x200], RZ ;  /* 0x000200ff030085a7 */ /* 0x000ea400080010ff */
[----:B--2---:R-:W-:Y:S05]  /*afe0*/  @!P0 BRA `(.L_x_127) ;  /* 0xfffffffc00f08947 */ /* 0x004fea000383ffff */
[----:B------:R-:W-:Y:S05]  /*aff0*/  BRA `(.L_x_128) ;  /* 0xffffff8c00747947 */ /* 0x000fea000383ffff */
.L_x_61:
[----:B------:R-:W-:Y:S02]  /*b000*/  MOV R3, UR13 ;  /* 0x0000000d00037c02 */ /* 0x000fe40008000f00 */
[----:B------:R-:W-:-:S07]  /*b010*/  MOV R7, R6 ;  /* 0x0000000600077202 */ /* 0x000fce0000000f00 */
.L_x_129:
[----:B-1----:R1:W3:Y:S02]  /*b020*/  SYNCS.PHASECHK.TRANS64.TRYWAIT P0, [R3+URZ+0x1d0], R7 ;  /* 0x0001d007030075a7 */ /* 0x0022e400080011ff */
[----:B---3--:R-:W-:Y:S05]  /*b030*/  @!P0 NANOSLEEP.SYNCS 0x989680 ;  /* 0x009896800000895d */ /* 0x008fea0003900000 */
[----:B------:R-:W3:Y:S02]  /*b040*/  @!P0 SYNCS.PHASECHK.TRANS64 P0, [R3+URZ+0x1d0], R7 ;  /* 0x0001d007030085a7 */ /* 0x000ee400080010ff */
[----:B---3--:R-:W-:Y:S05]  /*b050*/  @!P0 BRA `(.L_x_129) ;  /* 0xfffffffc00f08947 */ /* 0x008fea000383ffff */
[----:B------:R-:W-:Y:S05]  /*b060*/  BRA `(.L_x_130) ;  /* 0xffffff9400187947 */ /* 0x000fea000383ffff */
.L_x_66:
[----:B------:R-:W-:Y:S02]  /*b070*/  MOV R3, UR7 ;  /* 0x0000000700037c02 */ /* 0x000fe40008000f00 */
[----:B------:R-:W-:-:S07]  /*b080*/  MOV R5, R4 ;  /* 0x0000000400057202 */ /* 0x000fce0000000f00 */
.L_x_131:
[----:B-1----:R1:W2:Y:S02]  /*b090*/  SYNCS.PHASECHK.TRANS64.TRYWAIT P0, [R3+URZ+0x1c8], R5 ;  /* 0x0001c805030075a7 */ /* 0x0022a400080011ff */
[----:B--2---:R-:W-:Y:S05]  /*b0a0*/  @!P0 NANOSLEEP.SYNCS 0x989680 ;  /* 0x009896800000895d */ /* 0x004fea0003900000 */
[----:B------:R-:W2:Y:S02]  /*b0b0*/  @!P0 SYNCS.PHASECHK.TRANS64 P0, [R3+URZ+0x1c8], R5 ;  /* 0x0001c805030085a7 */ /* 0x000ea400080010ff */
[----:B--2---:R-:W-:Y:S05]  /*b0c0*/  @!P0 BRA `(.L_x_131) ;  /* 0xfffffffc00f08947 */ /* 0x004fea000383ffff */
[----:B------:R-:W-:Y:S05]  /*b0d0*/  BRA `(.L_x_132) ;  /* 0xffffff9800507947 */ /* 0x000fea000383ffff */
.L_x_67:
[----:B------:R-:W-:Y:S02]  /*b0e0*/  MOV R4, UR7 ;  /* 0x0000000700047c02 */ /* 0x000fe40008000f00 */
[----:B------:R-:W-:-:S07]  /*b0f0*/  MOV R7, R6 ;  /* 0x0000000600077202 */ /* 0x000fce0000000f00 */
.L_x_133:
[----:B-1----:R1:W2:Y:S02]  /*b100*/  SYNCS.PHASECHK.TRANS64.TRYWAIT P0, [R4+URZ+0x190], R7 ;  /* 0x00019007040075a7 */ /* 0x0022a400080011ff */
[----:B--2---:R-:W-:Y:S05]  /*b110*/  @!P0 NANOSLEEP.SYNCS 0x989680 ;  /* 0x009896800000895d */ /* 0x004fea0003900000 */
[----:B------:R-:W2:Y:S02]  /*b120*/  @!P0 SYNCS.PHASECHK.TRANS64 P0, [R4+URZ+0x190], R7 ;  /* 0x00019007040085a7 */ /* 0x000ea400080010ff */
[----:B--2---:R-:W-:Y:S05]  /*b130*/  @!P0 BRA `(.L_x_133) ;  /* 0xfffffffc00f08947 */ /* 0x004fea000383ffff */
[----:B------:R-:W-:Y:S05]  /*b140*/  BRA `(.L_x_134) ;  /* 0xffffff98004c7947 */ /* 0x000fea000383ffff */
.L_x_68:
[----:B------:R-:W-:Y:S02]  /*b150*/  MOV R4, UR7 ;  /* 0x0000000700047c02 */ /* 0x000fe40008000f00 */
[----:B------:R-:W-:-:S07]  /*b160*/  MOV R21, R20 ;  /* 0x0000001400157202 */ /* 0x000fce0000000f00 */
.L_x_135:
[----:B-1----:R1:W2:Y:S02]  /*b170*/  SYNCS.PHASECHK.TRANS64.TRYWAIT P0, [R4+URZ+0x1c8], R21 ;  /* 0x0001c815040075a7 */ /* 0x0022a400080011ff */
[----:B--2---:R-:W-:Y:S05]  /*b180*/  @!P0 NANOSLEEP.SYNCS 0x989680 ;  /* 0x009896800000895d */ /* 0x004fea0003900000 */
[----:B------:R-:W2:Y:S02]  /*b190*/  @!P0 SYNCS.PHASECHK.TRANS64 P0, [R4+URZ+0x1c8], R21 ;  /* 0x0001c815040085a7 */ /* 0x000ea400080010ff */
[----:B--2---:R-:W-:Y:S05]  /*b1a0*/  @!P0 BRA `(.L_x_135) ;  /* 0xfffffffc00f08947 */ /* 0x004fea000383ffff */
[----:B------:R-:W-:Y:S05]  /*b1b0*/  BRA `(.L_x_136) ;  /* 0xffffffbc00687947 */ /* 0x000fea000383ffff */
.L_x_70:
[----:B-1----:R-:W-:Y:S02]  /*b1c0*/  MOV R4, UR7 ;  /* 0x0000000700047c02 */ /* 0x002fe40008000f00 */
[----:B------:R-:W-:-:S07]  /*b1d0*/  MOV R7, R6 ;  /* 0x0000000600077202 */ /* 0x000fce0000000f00 */
.L_x_137:
[----:B-1----:R1:W3:Y:S02]  /*b1e0*/  SYNCS.PHASECHK.TRANS64.TRYWAIT P0, [R4+URZ+0x190], R7 ;  /* 0x00019007040075a7 */ /* 0x0022e400080011ff */
[----:B---3--:R-:W-:Y:S05]  /*b1f0*/  @!P0 NANOSLEEP.SYNCS 0x989680 ;  /* 0x009896800000895d */ /* 0x008fea0003900000 */
[----:B------:R-:W3:Y:S02]  /*b200*/  @!P0 SYNCS.PHASECHK.TRANS64 P0, [R4+URZ+0x190], R7 ;  /* 0x00019007040085a7 */ /* 0x000ee400080010ff */
[----:B---3--:R-:W-:Y:S05]  /*b210*/  @!P0 BRA `(.L_x_137) ;  /* 0xfffffffc00f08947 */ /* 0x008fea000383ffff */
[----:B------:R-:W-:Y:S05]  /*b220*/  BRA `(.L_x_138) ;  /* 0xffffffbc00747947 */ /* 0x000fea000383ffff */
.L_x_71:
[----:B------:R-:W-:Y:S02]  /*b230*/  MOV R4, UR7 ;  /* 0x0000000700047c02 */ /* 0x000fe40008000f00 */
[-C--:B------:R-:W-:Y:S02]  /*b240*/  MOV R6, R21.reuse ;  /* 0x0000001500067202 */ /* 0x080fe40000000f00 */
[----:B------:R-:W-:-:S07]  /*b250*/  MOV R7, R21 ;  /* 0x0000001500077202 */ /* 0x000fce0000000f00 */
.L_x_139:
[----:B-1----:R1:W2:Y:S02]  /*b260*/  SYNCS.PHASECHK.TRANS64.TRYWAIT P0, [R4+URZ+0x1c8], R7 ;  /* 0x0001c807040075a7 */ /* 0x0022a400080011ff */
[----:B--2---:R-:W-:Y:S05]  /*b270*/  @!P0 NANOSLEEP.SYNCS 0x989680 ;  /* 0x009896800000895d */ /* 0x004fea0003900000 */
[----:B------:R-:W2:Y:S02]  /*b280*/  @!P0 SYNCS.PHASECHK.TRANS64 P0, [R4+URZ+0x1c8], R7 ;  /* 0x0001c807040085a7 */ /* 0x000ea400080010ff */
[----:B--2---:R-:W-:Y:S05]  /*b290*/  @!P0 BRA `(.L_x_139) ;  /* 0xfffffffc00f08947 */ /* 0x004fea000383ffff */
[----:B------:R-:W-:Y:S05]  /*b2a0*/  BRA `(.L_x_140) ;  /* 0xffffffd400fc7947 */ /* 0x000fea000383ffff */
.L_x_74:
[----:B------:R-:W-:-:S07]  /*b2b0*/  MOV R141, R140 ;  /* 0x0000008c008d7202 */ /* 0x000fce0000000f00 */
.L_x_141:
[----:B-1----:R1:W2:Y:S02]  /*b2c0*/  SYNCS.PHASECHK.TRANS64.TRYWAIT P0, [R3+URZ+0x1c8], R141 ;  /* 0x0001c88d030075a7 */ /* 0x0022a400080011ff */
[----:B--2---:R-:W-:Y:S05]  /*b2d0*/  @!P0 NANOSLEEP.SYNCS 0x989680 ;  /* 0x009896800000895d */ /* 0x004fea0003900000 */
[----:B------:R-:W2:Y:S02]  /*b2e0*/  @!P0 SYNCS.PHASECHK.TRANS64 P0, [R3+URZ+0x1c8], R141 ;  /* 0x0001c88d030085a7 */ /* 0x000ea400080010ff */
[----:B--2---:R-:W-:Y:S05]  /*b2f0*/  @!P0 BRA `(.L_x_141) ;  /* 0xfffffffc00f08947 */ /* 0x004fea000383ffff */
[----:B------:R-:W-:Y:S05]  /*b300*/  BRA `(.L_x_142) ;  /* 0xffffffdc00487947 */ /* 0x000fea000383ffff */
.L_x_83:
[----:B------:R-:W-:-:S07]  /*b310*/  MOV R7, R6 ;  /* 0x0000000600077202 */ /* 0x000fce0000000f00 */
.L_x_143:
[----:B--2---:R2:W3:Y:S02]  /*b320*/  SYNCS.PHASECHK.TRANS64.TRYWAIT P0, [R2+URZ+0x1b0], R7 ;  /* 0x0001b007020075a7 */ /* 0x0044e400080011ff */
[----:B---3--:R-:W-:Y:S05]  /*b330*/  @!P0 NANOSLEEP.SYNCS 0x989680 ;  /* 0x009896800000895d */ /* 0x008fea0003900000 */
[----:B------:R-:W3:Y:S02]  /*b340*/  @!P0 SYNCS.PHASECHK.TRANS64 P0, [R2+URZ+0x1b0], R7 ;  /* 0x0001b007020085a7 */ /* 0x000ee400080010ff */
[----:B---3--:R-:W-:Y:S05]  /*b350*/  @!P0 BRA `(.L_x_143) ;  /* 0xfffffffc00f08947 */ /* 0x008fea000383ffff */
[----:B------:R-:W-:Y:S05]  /*b360*/  BRA `(.L_x_144) ;  /* 0xffffffe800247947 */ /* 0x000fea000383ffff */
.L_x_84:
[----:B------:R-:W-:-:S07]  /*b370*/  MOV R5, R4 ;  /* 0x0000000400057202 */ /* 0x000fce0000000f00 */
.L_x_145:
[----:B---3--:R3:W4:Y:S02]  /*b380*/  SYNCS.PHASECHK.TRANS64.TRYWAIT P0, [R2+URZ+0x1d8], R5 ;  /* 0x0001d805020075a7 */ /* 0x00872400080011ff */
[----:B----4-:R-:W-:Y:S05]  /*b390*/  @!P0 NANOSLEEP.SYNCS 0x989680 ;  /* 0x009896800000895d */ /* 0x010fea0003900000 */
[----:B------:R-:W4:Y:S02]  /*b3a0*/  @!P0 SYNCS.PHASECHK.TRANS64 P0, [R2+URZ+0x1d8], R5 ;  /* 0x0001d805020085a7 */ /* 0x000f2400080010ff */
[----:B----4-:R-:W-:Y:S05]  /*b3b0*/  @!P0 BRA `(.L_x_145) ;  /* 0xfffffffc00f08947 */ /* 0x010fea000383ffff */
[----:B------:R-:W-:Y:S05]  /*b3c0*/  BRA `(.L_x_146) ;  /* 0xffffffe800147947 */ /* 0x000fea000383ffff */
.L_x_88:
[----:B------:R-:W-:-:S07]  /*b3d0*/  MOV R5, R4 ;  /* 0x0000000400057202 */ /* 0x000fce0000000f00 */
.L_x_147:
[----:B-1----:R1:W2:Y:S02]  /*b3e0*/  SYNCS.PHASECHK.TRANS64.TRYWAIT P0, [R2+URZ+0x1d8], R5 ;  /* 0x0001d805020075a7 */ /* 0x0022a400080011ff */
[----:B--2---:R-:W-:Y:S05]  /*b3f0*/  @!P0 NANOSLEEP.SYNCS 0x989680 ;  /* 0x009896800000895d */ /* 0x004fea0003900000 */
[----:B------:R-:W2:Y:S02]  /*b400*/  @!P0 SYNCS.PHASECHK.TRANS64 P0, [R2+URZ+0x1d8], R5 ;  /* 0x0001d805020085a7 */ /* 0x000ea400080010ff */
[----:B--2---:R-:W-:Y:S05]  /*b410*/  @!P0 BRA `(.L_x_147) ;  /* 0xfffffffc00f08947 */ /* 0x004fea000383ffff */
[----:B------:R-:W-:Y:S05]  /*b420*/  BRA `(.L_x_148) ;  /* 0xfffffff000407947 */ /* 0x000fea000383ffff */
        .weak           $__internal_0_$__cuda_sm10x_tcgen05_guardrail_trap_col_being_dealloced_not_returned_by_alloc
        .type           $__internal_0_$__cuda_sm10x_tcgen05_guardrail_trap_col_being_dealloced_not_returned_by_alloc,@function
        .size           $__internal_0_$__cuda_sm10x_tcgen05_guardrail_trap_col_being_dealloced_not_returned_by_alloc,($__internal_1_$__cuda_sm10x_tcgen05_guardrail_trap_phase_invalid_during_alloc - $__internal_0_$__cuda_sm10x_tcgen05_guardrail_trap_col_being_dealloced_not_returned_by_alloc)
$__internal_0_$__cuda_sm10x_tcgen05_guardrail_trap_col_being_dealloced_not_returned_by_alloc:
[----:B------:R-:W-:Y:S05]  /*b430*/  BPT.TRAP 0x1 ;  /* 0x000000040000795c */ /* 0x000fea0000300000 */
[----:B------:R-:W-:-:S04]  /*b440*/  HFMA2 R5, -RZ, RZ, 0, 0 ;  /* 0x00000000ff057431 */ /* 0x000fc800000001ff */
[----:B------:R-:W-:Y:S05]  /*b450*/  RET.REL.NODEC R4 `(kernel_cutlass_kernel_flash_attncuteflash_fwd_sm100FlashAttentionForwardSm100_object_at__tensor0000o6411101213_tensor0000o6411101213_tensor0000o6410111213_tensor0000o6411101213_tensorptrf_0) ;  /* 0xffffff4804e87950 */ /* 0x000fea0003c3ffff */
        .weak           $__internal_1_$__cuda_sm10x_tcgen05_guardrail_trap_phase_invalid_during_alloc
        .type           $__internal_1_$__cuda_sm10x_tcgen05_guardrail_trap_phase_invalid_during_alloc,@function
        .size           $__internal_1_$__cuda_sm10x_tcgen05_guardrail_trap_phase_invalid_during_alloc,($__internal_2_$__cuda_sm10x_tcgen05_guardrail_trap_unallocated_columns_being_dealloced - $__internal_1_$__cuda_sm10x_tcgen05_guardrail_trap_phase_invalid_during_alloc)
$__internal_1_$__cuda_sm10x_tcgen05_guardrail_trap_phase_invalid_during_alloc:
[----:B------:R-:W-:Y:S05]  /*b460*/  BPT.TRAP 0x1 ;  /* 0x000000040000795c */ /* 0x000fea0000300000 */
[----:B------:R-:W-:-:S04]  /*b470*/  MOV R5, 0x0 ;  /* 0x0000000000057802 */ /* 0x000fc80000000f00 */
[----:B------:R-:W-:Y:S05]  /*b480*/  RET.REL.NODEC R4 `(kernel_cutlass_kernel_flash_attncuteflash_fwd_sm100FlashAttentionForwardSm100_object_at__tensor0000o6411101213_tensor0000o6411101213_tensor0000o6410111213_tensor0000o6411101213_tensorptrf_0) ;  /* 0xffffff4804dc7950 */ /* 0x000fea0003c3ffff */
        .weak           $__internal_2_$__cuda_sm10x_tcgen05_guardrail_trap_unallocated_columns_being_dealloced
        .type           $__internal_2_$__cuda_sm10x_tcgen05_guardrail_trap_unallocated_columns_being_dealloced,@function
        .size           $__internal_2_$__cuda_sm10x_tcgen05_guardrail_trap_unallocated_columns_being_dealloced,(.L_x_167 - $__internal_2_$__cuda_sm10x_tcgen05_guardrail_trap_unallocated_columns_being_dealloced)
$__internal_2_$__cuda_sm10x_tcgen05_guardrail_trap_unallocated_columns_being_dealloced:
[----:B------:R-:W-:Y:S05]  /*b490*/  BPT.TRAP 0x1 ;  /* 0x000000040000795c */ /* 0x000fea0000300000 */
[----:B------:R-:W-:-:S04]  /*b4a0*/  HFMA2 R5, -RZ, RZ, 0, 0 ;  /* 0x00000000ff057431 */ /* 0x000fc800000001ff */
[----:B------:R-:W-:Y:S05]  /*b4b0*/  RET.REL.NODEC R4 `(kernel_cutlass_kernel_flash_attncuteflash_fwd_sm100FlashAttentionForwardSm100_object_at__tensor0000o6411101213_tensor0000o6411101213_tensor0000o6410111213_tensor0000o6411101213_tensorptrf_0) ;  /* 0xffffff4804d07950 */ /* 0x000fea0003c3ffff */
.L_x_149:
[----:B------:R-:W-:-:S00]  /*b4c0*/  BRA `(.L_x_149) ;  /* 0xfffffffc00fc7947 */ /* 0x000fc0000383ffff */
[----:B------:R-:W-:-:S00]  /*b4d0*/  NOP ;  /* 0x0000000000007918 */ /* 0x000fc00000000000 */
        /* <DEDUP_REMOVED lines=10> */
.L_x_167:


//--------------------- .nv.shared.kernel_cutlass_kernel_flash_attncuteflash_fwd_sm100FlashAttentionForwardSm100_object_at__tensor0000o6411101213_tensor0000o6411101213_tensor0000o6410111213_tensor0000o6411101213_tensorptrf_0 --------------------------
	.section	.nv.shared.kernel_cutlass_kernel_flash_attncuteflash_fwd_sm100FlashAttentionForwardSm100_object_at__tensor0000o6411101213_tensor0000o6411101213_tensor0000o6410111213_tensor0000o6411101213_tensorptrf_0,"aw",@nobits
	.sectionflags	@""
	.align	1024
	.zero		1024


//--------------------- .nv.shared.reserved.0     --------------------------
	.section	.nv.shared.reserved.0,"aw",@nobits
	.align	8
	.weak		__nv_reservedSMEM_offset_0_alias
	.size		__nv_reservedSMEM_offset_0_alias, 0, 64
	.other		__nv_reservedSMEM_offset_0_alias,@"STO_CUDA_RESERVED_SHARED STV_DEFAULT"
__nv_reservedSMEM_offset_0_alias:
	.zero		0
.nv.shared.reserved.0:
	.zero		64
	.weak		__nv_reservedSMEM_allocation_phase
	.type		__nv_reservedSMEM_allocation_phase,@object
	.size		__nv_reservedSMEM_allocation_phase,(.L_0 - __nv_reservedSMEM_allocation_phase)
__nv_reservedSMEM_allocation_phase:
	.zero		1
.L_0:
	.zero		7
	.weak		__nv_reservedSMEM_devtool_atexit_pc
	.type		__nv_reservedSMEM_devtool_atexit_pc,@object
	.size		__nv_reservedSMEM_devtool_atexit_pc,(__nv_reservedSMEM_allocation_mask - __nv_reservedSMEM_devtool_atexit_pc)
__nv_reservedSMEM_devtool_atexit_pc:
	.zero		8
	.weak		__nv_reservedSMEM_allocation_mask
	.type		__nv_reservedSMEM_allocation_mask,@object
	.size		__nv_reservedSMEM_allocation_mask,(.L_2 - __nv_reservedSMEM_allocation_mask)
__nv_reservedSMEM_allocation_mask:
	.zero		4
.L_2:
	.zero		4
	.weak		__nv_reservedSMEM_tmem_allocation_pipeline_mbarrier
	.type		__nv_reservedSMEM_tmem_allocation_pipeline_mbarrier,@object
	.size		__nv_reservedSMEM_tmem_allocation_pipeline_mbarrier,(__nv_reservedSMEM_tmem_allocation_pipeline_mbarrier_parity - __nv_reservedSMEM_tmem_allocation_pipeline_mbarrier)
__nv_reservedSMEM_tmem_allocation_pipeline_mbarrier:
	.zero		8
	.weak		__nv_reservedSMEM_tmem_allocation_pipeline_mbarrier_parity
	.type		__nv_reservedSMEM_tmem_allocation_pipeline_mbarrier_parity,@object
	.size		__nv_reservedSMEM_tmem_allocation_pipeline_mbarrier_parity,(.L_4 - __nv_reservedSMEM_tmem_allocation_pipeline_mbarrier_parity)
__nv_reservedSMEM_tmem_allocation_pipeline_mbarrier_parity:
	.zero		4
.L_4:


//--------------------- .nv.constant0.kernel_cutlass_kernel_flash_attncuteflash_fwd_sm100FlashAttentionForwardSm100_object_at__tensor0000o6411101213_tensor0000o6411101213_tensor0000o6410111213_tensor0000o6411101213_tensorptrf_0 --------------------------
	.section	.nv.constant0.kernel_cutlass_kernel_flash_attncuteflash_fwd_sm100FlashAttentionForwardSm100_object_at__tensor0000o6411101213_tensor0000o6411101213_tensor0000o6410111213_tensor0000o6411101213_tensorptrf_0,"a",@progbits
	.sectionflags	@""
	.align	4
.nv.constant0.kernel_cutlass_kernel_flash_attncuteflash_fwd_sm100FlashAttentionForwardSm100_object_at__tensor0000o6411101213_tensor0000o6411101213_tensor0000o6410111213_tensor0000o6411101213_tensorptrf_0:
	.zero		1580


//--------------------- SYMBOLS --------------------------

	.type		.nv.reservedSmem.offset0,@object
	.size		.nv.reservedSmem.offset0,0x4
	.type		.nv.reservedSmem.cap,@object
	.size		.nv.reservedSmem.cap,0x4
